// auto-generated by cutlass_sweep.gemm — config: {"arch": "sm_90", "cluster_m": 8, "cluster_n": 1, "dtype": "e4m3", "dtype_b": "e4m3", "layout": "nt", "stages": 0, "tile_k": 64, "tile_m": 128, "tile_n": 64}
#include "cutlass/cutlass.h"
#include "cutlass/gemm/collective/collective_builder.hpp"
#include "cutlass/gemm/device/gemm_universal_adapter.h"
#include "cutlass/gemm/kernel/gemm_universal.hpp"
#include "cutlass/epilogue/collective/collective_builder.hpp"

using ElemA = cutlass::float_e4m3_t;
using ElemB = cutlass::float_e4m3_t;
using ElemCD = cutlass::float_e4m3_t;
using Acc  = float;
using TileShape    = cute::Shape<cute::_128, cute::_64, cute::_64>;
using ClusterShape = cute::Shape<cute::_8, cute::_1, cute::_1>;

using CollectiveEpilogue = typename cutlass::epilogue::collective::CollectiveBuilder<
    cutlass::arch::Sm90, cutlass::arch::OpClassTensorOp,
    TileShape, ClusterShape,
    cutlass::epilogue::collective::EpilogueTileAuto,
    Acc, Acc,
    ElemCD, cutlass::layout::RowMajor, 128 / cutlass::sizeof_bits<ElemCD>::value,
    ElemCD, cutlass::layout::RowMajor, 128 / cutlass::sizeof_bits<ElemCD>::value,
    cutlass::epilogue::collective::EpilogueScheduleAuto
  >::CollectiveOp;

using CollectiveMainloop = typename cutlass::gemm::collective::CollectiveBuilder<
    cutlass::arch::Sm90, cutlass::arch::OpClassTensorOp,
    ElemA, cutlass::layout::RowMajor, 128 / cutlass::sizeof_bits<ElemA>::value,
    ElemB, cutlass::layout::ColumnMajor, 128 / cutlass::sizeof_bits<ElemB>::value,
    Acc,
    TileShape, ClusterShape,
    cutlass::gemm::collective::StageCountAutoCarveout<static_cast<int>(sizeof(typename CollectiveEpilogue::SharedStorage))>,
    cutlass::gemm::collective::KernelScheduleAuto
  >::CollectiveOp;

using GemmKernel = cutlass::gemm::kernel::GemmUniversal<
    cute::Shape<int,int,int,int>,
    CollectiveMainloop,
    CollectiveEpilogue
>;
using Gemm = cutlass::gemm::device::GemmUniversalAdapter<GemmKernel>;

// Force the device kernel symbol into the cubin without needing a host main.
auto* _anchor = &cutlass::device_kernel<GemmKernel>;


// ===== COMPILED SASS (sm_90a) =====

	.target	sm_90a

	.elftype	@"ET_EXEC"


//--------------------- .note.nv.tkinfo           --------------------------
	.section	.note.nv.tkinfo,"",@"SHT_NOTE"
	.sectionflags	@"SHF_NOTE_NV_TKINFO"
	.tkinfo
        /*0018*/ 	.word	0x00000002
        /*0030*/ 	.string	""
        /*0030*/ 	.string	"ptxas"
        /*0030*/ 	.string	"Cuda compilation tools, release 13.0, V13.0.88"
        /*0030*/ 	.string	"Build cuda_13.0.r13.0/compiler.36424714_0"
        /*0030*/ 	.string	"-arch sm_90a -m 64 "



//--------------------- .note.nv.cuinfo           --------------------------
	.section	.note.nv.cuinfo,"",@"SHT_NOTE"
	.sectionflags	@"SHF_NOTE_NV_CUINFO"
        /*0018*/ 	.short	0x0002
        /*001a*/ 	.short	0x005a
        /*001c*/ 	.short	0x0082
	.zero		2


//--------------------- .nv.info                  --------------------------
	.section	.nv.info,"",@"SHT_CUDA_INFO"
	.align	4


	//----- nvinfo : EIATTR_REGCOUNT
	.align		4
        /*0000*/ 	.byte	0x04, 0x2f
        /*0002*/ 	.short	(.L_12 - .L_11)
	.align		4
.L_11:
        /*0004*/ 	.word	index@(_ZN7cutlass13device_kernelINS_4gemm6kernel13GemmUniversalIN4cute5tupleIJiiiiEEENS1_10collective13CollectiveMmaINS1_37MainloopSm90TmaGmmaWarpSpecializedFP8ILi18ENS5_IJNS4_1CILi8EEENSA_ILi1EEESC_EEENS1_35KernelTmaWarpSpecializedCooperativeEEENS5_IJNSA_ILi128EEENSA_ILi64EEESH_EEENS_12float_e4m3_tENS5_IJlSC_lEEESJ_SK_NS4_8TiledMMAINS4_8MMA_AtomIJNS4_4SM904GMMA30MMA_64x64x32_F32E4M3E4M3_SS_TNILNSO_7ScaleInE1ELSQ_1EEEEEENS4_6LayoutINS5_IJNSA_ILi2EEESC_SC_EEENS5_IJSC_NSA_ILi0EEESW_EEEEENS5_IJNS4_10UnderscoreESZ_SZ_EEEEENS4_13SM90_TMA_LOADENS4_14ComposedLayoutINS4_7SwizzleILi2ELi4ELi3EEENS4_18smem_ptr_flag_bitsILi8EEENST_INS5_IJSB_SH_EEENS5_IJSH_SC_EEEEEEEvNS4_8identityENS4_23SM90_TMA_LOAD_MULTICASTES1B_vS1C_EENS_8epilogue10collective6detail29Sm90TmaWarpSpecializedAdapterINS1G_15DefaultEpilogueISJ_SK_SK_NS1F_6thread17LinearCombinationISJ_Li1EffLNS1K_9ScaleType4KindE0ELNS_15FloatRoundStyleE2ESJ_EENS1_15EpilogueDefaultEEEEEvvEEEEvNT_6ParamsE)
        /*0008*/ 	.word	0x000000a8


	//----- nvinfo : EIATTR_FRAME_SIZE
	.align		4
.L_12:
        /*000c*/ 	.byte	0x04, 0x11
        /*000e*/ 	.short	(.L_14 - .L_13)
	.align		4
.L_13:
        /*0010*/ 	.word	index@(_ZN7cutlass13device_kernelINS_4gemm6kernel13GemmUniversalIN4cute5tupleIJiiiiEEENS1_10collective13CollectiveMmaINS1_37MainloopSm90TmaGmmaWarpSpecializedFP8ILi18ENS5_IJNS4_1CILi8EEENSA_ILi1EEESC_EEENS1_35KernelTmaWarpSpecializedCooperativeEEENS5_IJNSA_ILi128EEENSA_ILi64EEESH_EEENS_12float_e4m3_tENS5_IJlSC_lEEESJ_SK_NS4_8TiledMMAINS4_8MMA_AtomIJNS4_4SM904GMMA30MMA_64x64x32_F32E4M3E4M3_SS_TNILNSO_7ScaleInE1ELSQ_1EEEEEENS4_6LayoutINS5_IJNSA_ILi2EEESC_SC_EEENS5_IJSC_NSA_ILi0EEESW_EEEEENS5_IJNS4_10UnderscoreESZ_SZ_EEEEENS4_13SM90_TMA_LOADENS4_14ComposedLayoutINS4_7SwizzleILi2ELi4ELi3EEENS4_18smem_ptr_flag_bitsILi8EEENST_INS5_IJSB_SH_EEENS5_IJSH_SC_EEEEEEEvNS4_8identityENS4_23SM90_TMA_LOAD_MULTICASTES1B_vS1C_EENS_8epilogue10collective6detail29Sm90TmaWarpSpecializedAdapterINS1G_15DefaultEpilogueISJ_SK_SK_NS1F_6thread17LinearCombinationISJ_Li1EffLNS1K_9ScaleType4KindE0ELNS_15FloatRoundStyleE2ESJ_EENS1_15EpilogueDefaultEEEEEvvEEEEvNT_6ParamsE)
        /*0014*/ 	.word	0x00000000


	//----- nvinfo : EIATTR_MIN_STACK_SIZE
	.align		4
.L_14:
        /*0018*/ 	.byte	0x04, 0x12
        /*001a*/ 	.short	(.L_16 - .L_15)
	.align		4
.L_15:
        /*001c*/ 	.word	index@(_ZN7cutlass13device_kernelINS_4gemm6kernel13GemmUniversalIN4cute5tupleIJiiiiEEENS1_10collective13CollectiveMmaINS1_37MainloopSm90TmaGmmaWarpSpecializedFP8ILi18ENS5_IJNS4_1CILi8EEENSA_ILi1EEESC_EEENS1_35KernelTmaWarpSpecializedCooperativeEEENS5_IJNSA_ILi128EEENSA_ILi64EEESH_EEENS_12float_e4m3_tENS5_IJlSC_lEEESJ_SK_NS4_8TiledMMAINS4_8MMA_AtomIJNS4_4SM904GMMA30MMA_64x64x32_F32E4M3E4M3_SS_TNILNSO_7ScaleInE1ELSQ_1EEEEEENS4_6LayoutINS5_IJNSA_ILi2EEESC_SC_EEENS5_IJSC_NSA_ILi0EEESW_EEEEENS5_IJNS4_10UnderscoreESZ_SZ_EEEEENS4_13SM90_TMA_LOADENS4_14ComposedLayoutINS4_7SwizzleILi2ELi4ELi3EEENS4_18smem_ptr_flag_bitsILi8EEENST_INS5_IJSB_SH_EEENS5_IJSH_SC_EEEEEEEvNS4_8identityENS4_23SM90_TMA_LOAD_MULTICASTES1B_vS1C_EENS_8epilogue10collective6detail29Sm90TmaWarpSpecializedAdapterINS1G_15DefaultEpilogueISJ_SK_SK_NS1F_6thread17LinearCombinationISJ_Li1EffLNS1K_9ScaleType4KindE0ELNS_15FloatRoundStyleE2ESJ_EENS1_15EpilogueDefaultEEEEEvvEEEEvNT_6ParamsE)
        /*0020*/ 	.word	0x00000000
.L_16:


//--------------------- .nv.compat                --------------------------
	.section	.nv.compat,"",@"SHT_CUDA_COMPAT_INFO"
	.align	4
        /*0000*/ 	.byte	0x02, 0x09, 0x01, 0x00, 0x02, 0x02, 0x04, 0x00, 0x02, 0x05, 0x05, 0x00, 0x03, 0x07, 0x01, 0x01
        /*0010*/ 	.byte	0x02, 0x03, 0x01, 0x00, 0x02, 0x06, 0x01, 0x00, 0x04, 0x0b, 0x08, 0x00, 0x00, 0x00, 0x00, 0x00
        /*0020*/ 	.byte	0x00, 0x00, 0x00, 0x00


//--------------------- .nv.info._ZN7cutlass13device_kernelINS_4gemm6kernel13GemmUniversalIN4cute5tupleIJiiiiEEENS1_10collective13CollectiveMmaINS1_37MainloopSm90TmaGmmaWarpSpecializedFP8ILi18ENS5_IJNS4_1CILi8EEENSA_ILi1EEESC_EEENS1_35KernelTmaWarpSpecializedCooperativeEEENS5_IJNSA_ILi128EEENSA_ILi64EEESH_EEENS_12float_e4m3_tENS5_IJlSC_lEEESJ_SK_NS4_8TiledMMAINS4_8MMA_AtomIJNS4_4SM904GMMA30MMA_64x64x32_F32E4M3E4M3_SS_TNILNSO_7ScaleInE1ELSQ_1EEEEEENS4_6LayoutINS5_IJNSA_ILi2EEESC_SC_EEENS5_IJSC_NSA_ILi0EEESW_EEEEENS5_IJNS4_10UnderscoreESZ_SZ_EEEEENS4_13SM90_TMA_LOADENS4_14ComposedLayoutINS4_7SwizzleILi2ELi4ELi3EEENS4_18smem_ptr_flag_bitsILi8EEENST_INS5_IJSB_SH_EEENS5_IJSH_SC_EEEEEEEvNS4_8identityENS4_23SM90_TMA_LOAD_MULTICASTES1B_vS1C_EENS_8epilogue10collective6detail29Sm90TmaWarpSpecializedAdapterINS1G_15DefaultEpilogueISJ_SK_SK_NS1F_6thread17LinearCombinationISJ_Li1EffLNS1K_9ScaleType4KindE0ELNS_15FloatRoundStyleE2ESJ_EENS1_15EpilogueDefaultEEEEEvvEEEEvNT_6ParamsE --------------------------
	.section	.nv.info._ZN7cutlass13device_kernelINS_4gemm6kernel13GemmUniversalIN4cute5tupleIJiiiiEEENS1_10collective13CollectiveMmaINS1_37MainloopSm90TmaGmmaWarpSpecializedFP8ILi18ENS5_IJNS4_1CILi8EEENSA_ILi1EEESC_EEENS1_35KernelTmaWarpSpecializedCooperativeEEENS5_IJNSA_ILi128EEENSA_ILi64EEESH_EEENS_12float_e4m3_tENS5_IJlSC_lEEESJ_SK_NS4_8TiledMMAINS4_8MMA_AtomIJNS4_4SM904GMMA30MMA_64x64x32_F32E4M3E4M3_SS_TNILNSO_7ScaleInE1ELSQ_1EEEEEENS4_6LayoutINS5_IJNSA_ILi2EEESC_SC_EEENS5_IJSC_NSA_ILi0EEESW_EEEEENS5_IJNS4_10UnderscoreESZ_SZ_EEEEENS4_13SM90_TMA_LOADENS4_14ComposedLayoutINS4_7SwizzleILi2ELi4ELi3EEENS4_18smem_ptr_flag_bitsILi8EEENST_INS5_IJSB_SH_EEENS5_IJSH_SC_EEEEEEEvNS4_8identityENS4_23SM90_TMA_LOAD_MULTICASTES1B_vS1C_EENS_8epilogue10collective6detail29Sm90TmaWarpSpecializedAdapterINS1G_15DefaultEpilogueISJ_SK_SK_NS1F_6thread17LinearCombinationISJ_Li1EffLNS1K_9ScaleType4KindE0ELNS_15FloatRoundStyleE2ESJ_EENS1_15EpilogueDefaultEEEEEvvEEEEvNT_6ParamsE,"",@"SHT_CUDA_INFO"
	.sectionflags	@""
	.align	4


	//----- nvinfo : EIATTR_CUDA_API_VERSION
	.align		4
        /*0000*/ 	.byte	0x04, 0x37
        /*0002*/ 	.short	(.L_18 - .L_17)
.L_17:
        /*0004*/ 	.word	0x00000082


	//----- nvinfo : EIATTR_KPARAM_INFO
	.align		4
.L_18:
        /*0008*/ 	.byte	0x04, 0x17
        /*000a*/ 	.short	(.L_20 - .L_19)
.L_19:
        /*000c*/ 	.word	0x00000000
        /*0010*/ 	.short	0x0000
        /*0012*/ 	.short	0x0070
        /*0014*/ 	.byte	0x00, 0xf0, 0x01, 0x10


	//----- nvinfo : EIATTR_SPARSE_MMA_MASK
	.align		4
.L_20:
        /*0018*/ 	.byte	0x03, 0x50
        /*001a*/ 	.short	0x0000


	//----- nvinfo : EIATTR_MAXREG_COUNT
	.align		4
        /*001c*/ 	.byte	0x03, 0x1b
        /*001e*/ 	.short	0x00a8


	//----- nvinfo : EIATTR_NUM_BARRIERS
	.align		4
        /*0020*/ 	.byte	0x02, 0x4c
        /*0022*/ 	.byte	0x01
	.zero		1


	//----- nvinfo : EIATTR_MERCURY_ISA_VERSION
	.align		4
        /*0024*/ 	.byte	0x03, 0x5f
        /*0026*/ 	.short	0x0101


	//----- nvinfo : EIATTR_INT_WARP_WIDE_INSTR_OFFSETS
	.align		4
        /*0028*/ 	.byte	0x04, 0x31
        /*002a*/ 	.short	(.L_22 - .L_21)


	//   ....[0]....
.L_21:
        /*002c*/ 	.word	0x000006c0


	//   ....[1]....
        /*0030*/ 	.word	0x000006e0


	//   ....[2]....
        /*0034*/ 	.word	0x00000890


	//----- nvinfo : EIATTR_COOP_GROUP_MASK_REGIDS
	.align		4
.L_22:
        /*0038*/ 	.byte	0x04, 0x29
        /*003a*/ 	.short	(.L_24 - .L_23)


	//   ....[0]....
.L_23:
        /*003c*/ 	.word	0xffffffff


	//   ....[1]....
        /*0040*/ 	.word	0xffffffff


	//   ....[2]....
        /*0044*/ 	.word	0xffffffff


	//   ....[3]....
        /*0048*/ 	.word	0xffffffff


	//   ....[4]....
        /*004c*/ 	.word	0xffffffff


	//   ....[5]....
        /*0050*/ 	.word	0xffffffff


	//----- nvinfo : EIATTR_COOP_GROUP_INSTR_OFFSETS
	.align		4
.L_24:
        /*0054*/ 	.byte	0x04, 0x28
        /*0056*/ 	.short	(.L_26 - .L_25)


	//   ....[0]....
.L_25:
        /*0058*/ 	.word	0x00000060


	//   ....[1]....
        /*005c*/ 	.word	0x00000070


	//   ....[2]....
        /*0060*/ 	.word	0x00000130


	//   ....[3]....
        /*0064*/ 	.word	0x000004f0


	//   ....[4]....
        /*0068*/ 	.word	0x000009e0


	//   ....[5]....
        /*006c*/ 	.word	0x00001450


	//----- nvinfo : EIATTR_REG_RECONFIG
	.align		4
.L_26:
        /*0070*/ 	.byte	0x01, 0x54
	.zero		2


	//----- nvinfo : EIATTR_MBARRIER_INSTR_OFFSETS
	.align		4
        /*0074*/ 	.byte	0x04, 0x39
        /*0076*/ 	.short	(.L_28 - .L_27)


	//   ....[0]....
.L_27:
        /*0078*/ 	.word	0x00000280
        /*007c*/ 	.word	0x000000ff
        /*0080*/ 	.word	0x00000000
        /*0084*/ 	.short	0x0100
        /*0086*/ 	.byte	0x08
	.zero		1


	//   ....[1]....
        /*0088*/ 	.word	0x00000290
        /*008c*/ 	.word	0x000000ff
        /*0090*/ 	.word	0x00000090
        /*0094*/ 	.short	0x0100
        /*0096*/ 	.byte	0x08
	.zero		1


	//   ....[2]....
        /*0098*/ 	.word	0x000002a0
        /*009c*/ 	.word	0x000000ff
        /*00a0*/ 	.word	0x00000008
        /*00a4*/ 	.short	0x0100
        /*00a6*/ 	.byte	0x08
	.zero		1


	//   ....[3]....
        /*00a8*/ 	.word	0x000002b0
        /*00ac*/ 	.word	0x000000ff
        /*00b0*/ 	.word	0x00000098
        /*00b4*/ 	.short	0x0100
        /*00b6*/ 	.byte	0x08
	.zero		1


	//   ....[4]....
        /*00b8*/ 	.word	0x000002c0
        /*00bc*/ 	.word	0x000000ff
        /*00c0*/ 	.word	0x00000010
        /*00c4*/ 	.short	0x0100
        /*00c6*/ 	.byte	0x08
	.zero		1


	//   ....[5]....
        /*00c8*/ 	.word	0x000002d0
        /*00cc*/ 	.word	0x000000ff
        /*00d0*/ 	.word	0x000000a0
        /*00d4*/ 	.short	0x0100
        /*00d6*/ 	.byte	0x08
	.zero		1


	//   ....[6]....
        /*00d8*/ 	.word	0x000002e0
        /*00dc*/ 	.word	0x000000ff
        /*00e0*/ 	.word	0x00000018
        /*00e4*/ 	.short	0x0100
        /*00e6*/ 	.byte	0x08
	.zero		1


	//   ....[7]....
        /*00e8*/ 	.word	0x000002f0
        /*00ec*/ 	.word	0x000000ff
        /*00f0*/ 	.word	0x000000a8
        /*00f4*/ 	.short	0x0100
        /*00f6*/ 	.byte	0x08
	.zero		1


	//   ....[8]....
        /*00f8*/ 	.word	0x00000300
        /*00fc*/ 	.word	0x000000ff
        /*0100*/ 	.word	0x00000020
        /*0104*/ 	.short	0x0100
        /*0106*/ 	.byte	0x08
	.zero		1


	//   ....[9]....
        /*0108*/ 	.word	0x00000310
        /*010c*/ 	.word	0x000000ff
        /*0110*/ 	.word	0x000000b0
        /*0114*/ 	.short	0x0100
        /*0116*/ 	.byte	0x08
	.zero		1


	//   ....[10]....
        /*0118*/ 	.word	0x00000320
        /*011c*/ 	.word	0x000000ff
        /*0120*/ 	.word	0x00000028
        /*0124*/ 	.short	0x0100
        /*0126*/ 	.byte	0x08
	.zero		1


	//   ....[11]....
        /*0128*/ 	.word	0x00000330
        /*012c*/ 	.word	0x000000ff
        /*0130*/ 	.word	0x000000b8
        /*0134*/ 	.short	0x0100
        /*0136*/ 	.byte	0x08
	.zero		1


	//   ....[12]....
        /*0138*/ 	.word	0x00000340
        /*013c*/ 	.word	0x000000ff
        /*0140*/ 	.word	0x00000030
        /*0144*/ 	.short	0x0100
        /*0146*/ 	.byte	0x08
	.zero		1


	//   ....[13]....
        /*0148*/ 	.word	0x00000350
        /*014c*/ 	.word	0x000000ff
        /*0150*/ 	.word	0x000000c0
        /*0154*/ 	.short	0x0100
        /*0156*/ 	.byte	0x08
	.zero		1


	//   ....[14]....
        /*0158*/ 	.word	0x00000360
        /*015c*/ 	.word	0x000000ff
        /*0160*/ 	.word	0x00000038
        /*0164*/ 	.short	0x0100
        /*0166*/ 	.byte	0x08
	.zero		1


	//   ....[15]....
        /*0168*/ 	.word	0x00000370
        /*016c*/ 	.word	0x000000ff
        /*0170*/ 	.word	0x000000c8
        /*0174*/ 	.short	0x0100
        /*0176*/ 	.byte	0x08
	.zero		1


	//   ....[16]....
        /*0178*/ 	.word	0x00000380
        /*017c*/ 	.word	0x000000ff
        /*0180*/ 	.word	0x00000040
        /*0184*/ 	.short	0x0100
        /*0186*/ 	.byte	0x08
	.zero		1


	//   ....[17]....
        /*0188*/ 	.word	0x00000390
        /*018c*/ 	.word	0x000000ff
        /*0190*/ 	.word	0x000000d0
        /*0194*/ 	.short	0x0100
        /*0196*/ 	.byte	0x08
	.zero		1


	//   ....[18]....
        /*0198*/ 	.word	0x000003a0
        /*019c*/ 	.word	0x000000ff
        /*01a0*/ 	.word	0x00000048
        /*01a4*/ 	.short	0x0100
        /*01a6*/ 	.byte	0x08
	.zero		1


	//   ....[19]....
        /*01a8*/ 	.word	0x000003b0
        /*01ac*/ 	.word	0x000000ff
        /*01b0*/ 	.word	0x000000d8
        /*01b4*/ 	.short	0x0100
        /*01b6*/ 	.byte	0x08
	.zero		1


	//   ....[20]....
        /*01b8*/ 	.word	0x000003c0
        /*01bc*/ 	.word	0x000000ff
        /*01c0*/ 	.word	0x00000050
        /*01c4*/ 	.short	0x0100
        /*01c6*/ 	.byte	0x08
	.zero		1


	//   ....[21]....
        /*01c8*/ 	.word	0x000003d0
        /*01cc*/ 	.word	0x000000ff
        /*01d0*/ 	.word	0x000000e0
        /*01d4*/ 	.short	0x0100
        /*01d6*/ 	.byte	0x08
	.zero		1


	//   ....[22]....
        /*01d8*/ 	.word	0x000003e0
        /*01dc*/ 	.word	0x000000ff
        /*01e0*/ 	.word	0x00000058
        /*01e4*/ 	.short	0x0100
        /*01e6*/ 	.byte	0x08
	.zero		1


	//   ....[23]....
        /*01e8*/ 	.word	0x000003f0
        /*01ec*/ 	.word	0x000000ff
        /*01f0*/ 	.word	0x000000e8
        /*01f4*/ 	.short	0x0100
        /*01f6*/ 	.byte	0x08
	.zero		1


	//   ....[24]....
        /*01f8*/ 	.word	0x00000400
        /*01fc*/ 	.word	0x000000ff
        /*0200*/ 	.word	0x00000060
        /*0204*/ 	.short	0x0100
        /*0206*/ 	.byte	0x08
	.zero		1


	//   ....[25]....
        /*0208*/ 	.word	0x00000410
        /*020c*/ 	.word	0x000000ff
        /*0210*/ 	.word	0x000000f0
        /*0214*/ 	.short	0x0100
        /*0216*/ 	.byte	0x08
	.zero		1


	//   ....[26]....
        /*0218*/ 	.word	0x00000420
        /*021c*/ 	.word	0x000000ff
        /*0220*/ 	.word	0x00000068
        /*0224*/ 	.short	0x0100
        /*0226*/ 	.byte	0x08
	.zero		1


	//   ....[27]....
        /*0228*/ 	.word	0x00000430
        /*022c*/ 	.word	0x000000ff
        /*0230*/ 	.word	0x000000f8
        /*0234*/ 	.short	0x0100
        /*0236*/ 	.byte	0x08
	.zero		1


	//   ....[28]....
        /*0238*/ 	.word	0x00000440
        /*023c*/ 	.word	0x000000ff
        /*0240*/ 	.word	0x00000070
        /*0244*/ 	.short	0x0100
        /*0246*/ 	.byte	0x08
	.zero		1


	//   ....[29]....
        /*0248*/ 	.word	0x00000450
        /*024c*/ 	.word	0x000000ff
        /*0250*/ 	.word	0x00000100
        /*0254*/ 	.short	0x0100
        /*0256*/ 	.byte	0x08
	.zero		1


	//   ....[30]....
        /*0258*/ 	.word	0x00000460
        /*025c*/ 	.word	0x000000ff
        /*0260*/ 	.word	0x00000078
        /*0264*/ 	.short	0x0100
        /*0266*/ 	.byte	0x08
	.zero		1


	//   ....[31]....
        /*0268*/ 	.word	0x00000470
        /*026c*/ 	.word	0x000000ff
        /*0270*/ 	.word	0x00000108
        /*0274*/ 	.short	0x0100
        /*0276*/ 	.byte	0x08
	.zero		1


	//   ....[32]....
        /*0278*/ 	.word	0x00000480
        /*027c*/ 	.word	0x000000ff
        /*0280*/ 	.word	0x00000080
        /*0284*/ 	.short	0x0100
        /*0286*/ 	.byte	0x08
	.zero		1


	//   ....[33]....
        /*0288*/ 	.word	0x00000490
        /*028c*/ 	.word	0x000000ff
        /*0290*/ 	.word	0x00000110
        /*0294*/ 	.short	0x0100
        /*0296*/ 	.byte	0x08
	.zero		1


	//   ....[34]....
        /*0298*/ 	.word	0x000004a0
        /*029c*/ 	.word	0x000000ff
        /*02a0*/ 	.word	0x00000088
        /*02a4*/ 	.short	0x0100
        /*02a6*/ 	.byte	0x08
	.zero		1


	//   ....[35]....
        /*02a8*/ 	.word	0x000004b0
        /*02ac*/ 	.word	0x000000ff
        /*02b0*/ 	.word	0x00000118
        /*02b4*/ 	.short	0x0100
        /*02b6*/ 	.byte	0x08
	.zero		1


	//   ....[36]....
        /*02b8*/ 	.word	0x00000930
        /*02bc*/ 	.word	0x000000ff
        /*02c0*/ 	.word	0x00000130
        /*02c4*/ 	.short	0x0100
        /*02c6*/ 	.byte	0x06
	.zero		1


	//   ....[37]....
        /*02c8*/ 	.word	0x00000990
        /*02cc*/ 	.word	0x000000ff
        /*02d0*/ 	.word	0x00000138
        /*02d4*/ 	.short	0x0100
        /*02d6*/ 	.byte	0x06
	.zero		1


	//   ....[38]....
        /*02d8*/ 	.word	0x00001790
        /*02dc*/ 	.word	0x000000ff
        /*02e0*/ 	.word	0x00000000
        /*02e4*/ 	.short	0x010a
        /*02e6*/ 	.byte	0x06
	.zero		1


	//   ....[39]....
        /*02e8*/ 	.word	0x000017d0
        /*02ec*/ 	.word	0x000000ff
        /*02f0*/ 	.word	0x00000000
        /*02f4*/ 	.short	0x010a
        /*02f6*/ 	.byte	0x06
	.zero		1


	//   ....[40]....
        /*02f8*/ 	.word	0x00001e10
        /*02fc*/ 	.word	0x000000ff
        /*0300*/ 	.word	0x00000000
        /*0304*/ 	.short	0x010a
        /*0306*/ 	.byte	0x0c
	.zero		1


	//   ....[41]....
        /*0308*/ 	.word	0x00001e50
        /*030c*/ 	.word	0x000000ff
        /*0310*/ 	.word	0x00000000
        /*0314*/ 	.short	0x010a
        /*0316*/ 	.byte	0x0c
	.zero		1


	//   ....[42]....
        /*0318*/ 	.word	0x00002280
        /*031c*/ 	.word	0x0000000a
        /*0320*/ 	.word	0x00000000
        /*0324*/ 	.short	0x0101
        /*0326*/ 	.byte	0x3f
	.zero		1


	//   ....[43]....
        /*0328*/ 	.word	0x00002720
        /*032c*/ 	.word	0x00000008
        /*0330*/ 	.word	0x00000000
        /*0334*/ 	.short	0x0101
        /*0336*/ 	.byte	0x3f
	.zero		1


	//   ....[44]....
        /*0338*/ 	.word	0x00005fe0
        /*033c*/ 	.word	0x00000015
        /*0340*/ 	.word	0x00000090
        /*0344*/ 	.short	0x010a
        /*0346*/ 	.byte	0x3f
	.zero		1


	//   ....[45]....
        /*0348*/ 	.word	0x00006360
        /*034c*/ 	.word	0x00000008
        /*0350*/ 	.word	0x00000138
        /*0354*/ 	.short	0x0101
        /*0356*/ 	.byte	0x3f
	.zero		1


	//   ....[46]....
        /*0358*/ 	.word	0x00006a90
        /*035c*/ 	.word	0x00000007
        /*0360*/ 	.word	0x00000000
        /*0364*/ 	.short	0x010a
        /*0366*/ 	.byte	0x3f
	.zero		1


	//   ....[47]....
        /*0368*/ 	.word	0x00006b10
        /*036c*/ 	.word	0x00000008
        /*0370*/ 	.word	0x00000000
        /*0374*/ 	.short	0x010a
        /*0376*/ 	.byte	0x3f
	.zero		1


	//   ....[48]....
        /*0378*/ 	.word	0x00006ba0
        /*037c*/ 	.word	0x00000009
        /*0380*/ 	.word	0x00000000
        /*0384*/ 	.short	0x010a
        /*0386*/ 	.byte	0x3f
	.zero		1


	//   ....[49]....
        /*0388*/ 	.word	0x00006c30
        /*038c*/ 	.word	0x00000008
        /*0390*/ 	.word	0x00000000
        /*0394*/ 	.short	0x010a
        /*0396*/ 	.byte	0x3f
	.zero		1


	//   ....[50]....
        /*0398*/ 	.word	0x00006cc0
        /*039c*/ 	.word	0x00000009
        /*03a0*/ 	.word	0x00000000
        /*03a4*/ 	.short	0x010a
        /*03a6*/ 	.byte	0x3f
	.zero		1


	//   ....[51]....
        /*03a8*/ 	.word	0x00006d50
        /*03ac*/ 	.word	0x00000008
        /*03b0*/ 	.word	0x00000000
        /*03b4*/ 	.short	0x010a
        /*03b6*/ 	.byte	0x3f
	.zero		1


	//   ....[52]....
        /*03b8*/ 	.word	0x00006de0
        /*03bc*/ 	.word	0x00000009
        /*03c0*/ 	.word	0x00000000
        /*03c4*/ 	.short	0x010a
        /*03c6*/ 	.byte	0x3f
	.zero		1


	//   ....[53]....
        /*03c8*/ 	.word	0x00006e70
        /*03cc*/ 	.word	0x00000008
        /*03d0*/ 	.word	0x00000000
        /*03d4*/ 	.short	0x010a
        /*03d6*/ 	.byte	0x3f
	.zero		1


	//   ....[54]....
        /*03d8*/ 	.word	0x00006f00
        /*03dc*/ 	.word	0x00000009
        /*03e0*/ 	.word	0x00000000
        /*03e4*/ 	.short	0x010a
        /*03e6*/ 	.byte	0x3f
	.zero		1


	//   ....[55]....
        /*03e8*/ 	.word	0x00006f90
        /*03ec*/ 	.word	0x00000008
        /*03f0*/ 	.word	0x00000000
        /*03f4*/ 	.short	0x010a
        /*03f6*/ 	.byte	0x3f
	.zero		1


	//   ....[56]....
        /*03f8*/ 	.word	0x00007020
        /*03fc*/ 	.word	0x00000009
        /*0400*/ 	.word	0x00000000
        /*0404*/ 	.short	0x010a
        /*0406*/ 	.byte	0x3f
	.zero		1


	//   ....[57]....
        /*0408*/ 	.word	0x000070b0
        /*040c*/ 	.word	0x00000008
        /*0410*/ 	.word	0x00000000
        /*0414*/ 	.short	0x010a
        /*0416*/ 	.byte	0x3f
	.zero		1


	//   ....[58]....
        /*0418*/ 	.word	0x00007140
        /*041c*/ 	.word	0x00000009
        /*0420*/ 	.word	0x00000000
        /*0424*/ 	.short	0x010a
        /*0426*/ 	.byte	0x3f
	.zero		1


	//   ....[59]....
        /*0428*/ 	.word	0x000071d0
        /*042c*/ 	.word	0x00000008
        /*0430*/ 	.word	0x00000000
        /*0434*/ 	.short	0x010a
        /*0436*/ 	.byte	0x3f
	.zero		1


	//   ....[60]....
        /*0438*/ 	.word	0x00007260
        /*043c*/ 	.word	0x00000009
        /*0440*/ 	.word	0x00000000
        /*0444*/ 	.short	0x010a
        /*0446*/ 	.byte	0x3f
	.zero		1


	//   ....[61]....
        /*0448*/ 	.word	0x000072f0
        /*044c*/ 	.word	0x00000008
        /*0450*/ 	.word	0x00000000
        /*0454*/ 	.short	0x010a
        /*0456*/ 	.byte	0x3f
	.zero		1


	//   ....[62]....
        /*0458*/ 	.word	0x00007380
        /*045c*/ 	.word	0x0000000b
        /*0460*/ 	.word	0x00000000
        /*0464*/ 	.short	0x010a
        /*0466*/ 	.byte	0x3f
	.zero		1


	//   ....[63]....
        /*0468*/ 	.word	0x00007410
        /*046c*/ 	.word	0x00000003
        /*0470*/ 	.word	0x00000000
        /*0474*/ 	.short	0x010a
        /*0476*/ 	.byte	0x3f
	.zero		1


	//   ....[64]....
        /*0478*/ 	.word	0x00007480
        /*047c*/ 	.word	0x00000009
        /*0480*/ 	.word	0x00000000
        /*0484*/ 	.short	0x010a
        /*0486*/ 	.byte	0x3f
	.zero		1


	//   ....[65]....
        /*0488*/ 	.word	0x000074e0
        /*048c*/ 	.word	0x0000000b
        /*0490*/ 	.word	0x00000000
        /*0494*/ 	.short	0x010a
        /*0496*/ 	.byte	0x3f
	.zero		1


	//   ....[66]....
        /*0498*/ 	.word	0x000075b0
        /*049c*/ 	.word	0x00000015
        /*04a0*/ 	.word	0x00000090
        /*04a4*/ 	.short	0x010a
        /*04a6*/ 	.byte	0x3f
	.zero		1


	//   ....[67]....
        /*04a8*/ 	.word	0x00007680
        /*04ac*/ 	.word	0x00000007
        /*04b0*/ 	.word	0x00000000
        /*04b4*/ 	.short	0x010a
        /*04b6*/ 	.byte	0x3f
	.zero		1


	//   ....[68]....
        /*04b8*/ 	.word	0x000076d0
        /*04bc*/ 	.word	0x00000008
        /*04c0*/ 	.word	0x00000000
        /*04c4*/ 	.short	0x010a
        /*04c6*/ 	.byte	0x3f
	.zero		1


	//   ....[69]....
        /*04c8*/ 	.word	0x00007720
        /*04cc*/ 	.word	0x00000009
        /*04d0*/ 	.word	0x00000000
        /*04d4*/ 	.short	0x010a
        /*04d6*/ 	.byte	0x3f
	.zero		1


	//   ....[70]....
        /*04d8*/ 	.word	0x00007770
        /*04dc*/ 	.word	0x00000008
        /*04e0*/ 	.word	0x00000000
        /*04e4*/ 	.short	0x010a
        /*04e6*/ 	.byte	0x3f
	.zero		1


	//   ....[71]....
        /*04e8*/ 	.word	0x000077c0
        /*04ec*/ 	.word	0x00000009
        /*04f0*/ 	.word	0x00000000
        /*04f4*/ 	.short	0x010a
        /*04f6*/ 	.byte	0x3f
	.zero		1


	//   ....[72]....
        /*04f8*/ 	.word	0x00007810
        /*04fc*/ 	.word	0x00000008
        /*0500*/ 	.word	0x00000000
        /*0504*/ 	.short	0x010a
        /*0506*/ 	.byte	0x3f
	.zero		1


	//   ....[73]....
        /*0508*/ 	.word	0x00007860
        /*050c*/ 	.word	0x00000009
        /*0510*/ 	.word	0x00000000
        /*0514*/ 	.short	0x010a
        /*0516*/ 	.byte	0x3f
	.zero		1


	//   ....[74]....
        /*0518*/ 	.word	0x000078b0
        /*051c*/ 	.word	0x00000008
        /*0520*/ 	.word	0x00000000
        /*0524*/ 	.short	0x010a
        /*0526*/ 	.byte	0x3f
	.zero		1


	//   ....[75]....
        /*0528*/ 	.word	0x00007900
        /*052c*/ 	.word	0x00000009
        /*0530*/ 	.word	0x00000000
        /*0534*/ 	.short	0x010a
        /*0536*/ 	.byte	0x3f
	.zero		1


	//   ....[76]....
        /*0538*/ 	.word	0x00007950
        /*053c*/ 	.word	0x00000008
        /*0540*/ 	.word	0x00000000
        /*0544*/ 	.short	0x010a
        /*0546*/ 	.byte	0x3f
	.zero		1


	//   ....[77]....
        /*0548*/ 	.word	0x000079a0
        /*054c*/ 	.word	0x00000009
        /*0550*/ 	.word	0x00000000
        /*0554*/ 	.short	0x010a
        /*0556*/ 	.byte	0x3f
	.zero		1


	//   ....[78]....
        /*0558*/ 	.word	0x000079f0
        /*055c*/ 	.word	0x00000008
        /*0560*/ 	.word	0x00000000
        /*0564*/ 	.short	0x010a
        /*0566*/ 	.byte	0x3f
	.zero		1


	//   ....[79]....
        /*0568*/ 	.word	0x00007a40
        /*056c*/ 	.word	0x00000009
        /*0570*/ 	.word	0x00000000
        /*0574*/ 	.short	0x010a
        /*0576*/ 	.byte	0x3f
	.zero		1


	//   ....[80]....
        /*0578*/ 	.word	0x00007a90
        /*057c*/ 	.word	0x00000008
        /*0580*/ 	.word	0x00000000
        /*0584*/ 	.short	0x010a
        /*0586*/ 	.byte	0x3f
	.zero		1


	//   ....[81]....
        /*0588*/ 	.word	0x00007ae0
        /*058c*/ 	.word	0x00000009
        /*0590*/ 	.word	0x00000000
        /*0594*/ 	.short	0x010a
        /*0596*/ 	.byte	0x3f
	.zero		1


	//   ....[82]....
        /*0598*/ 	.word	0x00007b30
        /*059c*/ 	.word	0x00000008
        /*05a0*/ 	.word	0x00000000
        /*05a4*/ 	.short	0x010a
        /*05a6*/ 	.byte	0x3f
	.zero		1


	//   ....[83]....
        /*05a8*/ 	.word	0x00007b80
        /*05ac*/ 	.word	0x0000000b
        /*05b0*/ 	.word	0x00000000
        /*05b4*/ 	.short	0x010a
        /*05b6*/ 	.byte	0x3f
	.zero		1


	//----- nvinfo : EIATTR_NUM_MBARRIERS
	.align		4
.L_28:
        /*05b8*/ 	.byte	0x03, 0x38
        /*05ba*/ 	.short	0x0026


	//----- nvinfo : EIATTR_EXIT_INSTR_OFFSETS
	.align		4
        /*05bc*/ 	.byte	0x04, 0x1c
        /*05be*/ 	.short	(.L_30 - .L_29)


	//   ....[0]....
.L_29:
        /*05c0*/ 	.word	0x00000b40


	//   ....[1]....
        /*05c4*/ 	.word	0x00001320


	//   ....[2]....
        /*05c8*/ 	.word	0x000056f0


	//   ....[3]....
        /*05cc*/ 	.word	0x00005c50


	//   ....[4]....
        /*05d0*/ 	.word	0x00007460


	//----- nvinfo : EIATTR_MAX_THREADS
	.align		4
.L_30:
        /*05d4*/ 	.byte	0x04, 0x05
        /*05d6*/ 	.short	(.L_32 - .L_31)
.L_31:
        /*05d8*/ 	.word	0x00000180
        /*05dc*/ 	.word	0x00000001
        /*05e0*/ 	.word	0x00000001


	//----- nvinfo : EIATTR_CRS_STACK_SIZE
	.align		4
.L_32:
        /*05e4*/ 	.byte	0x04, 0x1e
        /*05e6*/ 	.short	(.L_34 - .L_33)
.L_33:
        /*05e8*/ 	.word	0x00000000


	//----- nvinfo : EIATTR_CBANK_PARAM_SIZE
	.align		4
.L_34:
        /*05ec*/ 	.byte	0x03, 0x19
        /*05ee*/ 	.short	0x0470


	//----- nvinfo : EIATTR_PARAM_CBANK
	.align		4
        /*05f0*/ 	.byte	0x04, 0x0a
        /*05f2*/ 	.short	(.L_36 - .L_35)
	.align		4
.L_35:
        /*05f4*/ 	.word	index@(.nv.constant0._ZN7cutlass13device_kernelINS_4gemm6kernel13GemmUniversalIN4cute5tupleIJiiiiEEENS1_10collective13CollectiveMmaINS1_37MainloopSm90TmaGmmaWarpSpecializedFP8ILi18ENS5_IJNS4_1CILi8EEENSA_ILi1EEESC_EEENS1_35KernelTmaWarpSpecializedCooperativeEEENS5_IJNSA_ILi128EEENSA_ILi64EEESH_EEENS_12float_e4m3_tENS5_IJlSC_lEEESJ_SK_NS4_8TiledMMAINS4_8MMA_AtomIJNS4_4SM904GMMA30MMA_64x64x32_F32E4M3E4M3_SS_TNILNSO_7ScaleInE1ELSQ_1EEEEEENS4_6LayoutINS5_IJNSA_ILi2EEESC_SC_EEENS5_IJSC_NSA_ILi0EEESW_EEEEENS5_IJNS4_10UnderscoreESZ_SZ_EEEEENS4_13SM90_TMA_LOADENS4_14ComposedLayoutINS4_7SwizzleILi2ELi4ELi3EEENS4_18smem_ptr_flag_bitsILi8EEENST_INS5_IJSB_SH_EEENS5_IJSH_SC_EEEEEEEvNS4_8identityENS4_23SM90_TMA_LOAD_MULTICASTES1B_vS1C_EENS_8epilogue10collective6detail29Sm90TmaWarpSpecializedAdapterINS1G_15DefaultEpilogueISJ_SK_SK_NS1F_6thread17LinearCombinationISJ_Li1EffLNS1K_9ScaleType4KindE0ELNS_15FloatRoundStyleE2ESJ_EENS1_15EpilogueDefaultEEEEEvvEEEEvNT_6ParamsE)
        /*05f8*/ 	.short	0x0210
        /*05fa*/ 	.short	0x0470


	//----- nvinfo : EIATTR_SW_WAR
	.align		4
.L_36:
        /*05fc*/ 	.byte	0x04, 0x36
        /*05fe*/ 	.short	(.L_38 - .L_37)
.L_37:
        /*0600*/ 	.word	0x00000008
.L_38:


//--------------------- .nv.callgraph             --------------------------
	.section	.nv.callgraph,"",@"SHT_CUDA_CALLGRAPH"
	.align	4
	.sectionentsize	8
	.align		4
        /*0000*/ 	.word	0x00000000
	.align		4
        /*0004*/ 	.word	0xffffffff
	.align		4
        /*0008*/ 	.word	0x00000000
	.align		4
        /*000c*/ 	.word	0xfffffffe
	.align		4
        /*0010*/ 	.word	0x00000000
	.align		4
        /*0014*/ 	.word	0xfffffffd
	.align		4
        /*0018*/ 	.word	0x00000000
	.align		4
        /*001c*/ 	.word	0xfffffffc


//--------------------- .nv.constant4             --------------------------
	.section	.nv.constant4,"a",@progbits
	.align	8
	.align		8
.nv.constant4:
        /*0000*/ 	.dword	_ZN40_INTERNAL_2efbae5a_4_k_cu_efe7cd67_281574cuda3std3__45__cpo5beginE
	.align		8
        /*0008*/ 	.dword	_ZN40_INTERNAL_2efbae5a_4_k_cu_efe7cd67_281574cuda3std3__45__cpo3endE
	.align		8
        /*0010*/ 	.dword	_ZN40_INTERNAL_2efbae5a_4_k_cu_efe7cd67_281574cuda3std3__45__cpo6cbeginE
	.align		8
        /*0018*/ 	.dword	_ZN40_INTERNAL_2efbae5a_4_k_cu_efe7cd67_281574cuda3std3__45__cpo4cendE
	.align		8
        /*0020*/ 	.dword	_ZN40_INTERNAL_2efbae5a_4_k_cu_efe7cd67_281574cuda3std3__442_GLOBAL__N__2efbae5a_4_k_cu_efe7cd67_281576ignoreE
	.align		8
        /*0028*/ 	.dword	_ZN40_INTERNAL_2efbae5a_4_k_cu_efe7cd67_281574cuda3std3__419piecewise_constructE
	.align		8
        /*0030*/ 	.dword	_ZN40_INTERNAL_2efbae5a_4_k_cu_efe7cd67_281574cuda3std3__48in_placeE
	.align		8
        /*0038*/ 	.dword	_ZN40_INTERNAL_2efbae5a_4_k_cu_efe7cd67_281574cuda3std6ranges3__45__cpo4swapE
	.align		8
        /*0040*/ 	.dword	_ZN40_INTERNAL_2efbae5a_4_k_cu_efe7cd67_281574cuda3std6ranges3__45__cpo9iter_moveE
	.align		8
        /*0048*/ 	.dword	_ZN40_INTERNAL_2efbae5a_4_k_cu_efe7cd67_281574cute7productE
	.align		8
        /*0050*/ 	.dword	_ZN40_INTERNAL_2efbae5a_4_k_cu_efe7cd67_281574cute1_E


//--------------------- .text._ZN7cutlass13device_kernelINS_4gemm6kernel13GemmUniversalIN4cute5tupleIJiiiiEEENS1_10collective13CollectiveMmaINS1_37MainloopSm90TmaGmmaWarpSpecializedFP8ILi18ENS5_IJNS4_1CILi8EEENSA_ILi1EEESC_EEENS1_35KernelTmaWarpSpecializedCooperativeEEENS5_IJNSA_ILi128EEENSA_ILi64EEESH_EEENS_12float_e4m3_tENS5_IJlSC_lEEESJ_SK_NS4_8TiledMMAINS4_8MMA_AtomIJNS4_4SM904GMMA30MMA_64x64x32_F32E4M3E4M3_SS_TNILNSO_7ScaleInE1ELSQ_1EEEEEENS4_6LayoutINS5_IJNSA_ILi2EEESC_SC_EEENS5_IJSC_NSA_ILi0EEESW_EEEEENS5_IJNS4_10UnderscoreESZ_SZ_EEEEENS4_13SM90_TMA_LOADENS4_14ComposedLayoutINS4_7SwizzleILi2ELi4ELi3EEENS4_18smem_ptr_flag_bitsILi8EEENST_INS5_IJSB_SH_EEENS5_IJSH_SC_EEEEEEEvNS4_8identityENS4_23SM90_TMA_LOAD_MULTICASTES1B_vS1C_EENS_8epilogue10collective6detail29Sm90TmaWarpSpecializedAdapterINS1G_15DefaultEpilogueISJ_SK_SK_NS1F_6thread17LinearCombinationISJ_Li1EffLNS1K_9ScaleType4KindE0ELNS_15FloatRoundStyleE2ESJ_EENS1_15EpilogueDefaultEEEEEvvEEEEvNT_6ParamsE --------------------------
	.section	.text._ZN7cutlass13device_kernelINS_4gemm6kernel13GemmUniversalIN4cute5tupleIJiiiiEEENS1_10collective13CollectiveMmaINS1_37MainloopSm90TmaGmmaWarpSpecializedFP8ILi18ENS5_IJNS4_1CILi8EEENSA_ILi1EEESC_EEENS1_35KernelTmaWarpSpecializedCooperativeEEENS5_IJNSA_ILi128EEENSA_ILi64EEESH_EEENS_12float_e4m3_tENS5_IJlSC_lEEESJ_SK_NS4_8TiledMMAINS4_8MMA_AtomIJNS4_4SM904GMMA30MMA_64x64x32_F32E4M3E4M3_SS_TNILNSO_7ScaleInE1ELSQ_1EEEEEENS4_6LayoutINS5_IJNSA_ILi2EEESC_SC_EEENS5_IJSC_NSA_ILi0EEESW_EEEEENS5_IJNS4_10UnderscoreESZ_SZ_EEEEENS4_13SM90_TMA_LOADENS4_14ComposedLayoutINS4_7SwizzleILi2ELi4ELi3EEENS4_18smem_ptr_flag_bitsILi8EEENST_INS5_IJSB_SH_EEENS5_IJSH_SC_EEEEEEEvNS4_8identityENS4_23SM90_TMA_LOAD_MULTICASTES1B_vS1C_EENS_8epilogue10collective6detail29Sm90TmaWarpSpecializedAdapterINS1G_15DefaultEpilogueISJ_SK_SK_NS1F_6thread17LinearCombinationISJ_Li1EffLNS1K_9ScaleType4KindE0ELNS_15FloatRoundStyleE2ESJ_EENS1_15EpilogueDefaultEEEEEvvEEEEvNT_6ParamsE,"ax",@progbits
	.align	128
.text._ZN7cutlass13device_kernelINS_4gemm6kernel13GemmUniversalIN4cute5tupleIJiiiiEEENS1_10collective13CollectiveMmaINS1_37MainloopSm90TmaGmmaWarpSpecializedFP8ILi18ENS5_IJNS4_1CILi8EEENSA_ILi1EEESC_EEENS1_35KernelTmaWarpSpecializedCooperativeEEENS5_IJNSA_ILi128EEENSA_ILi64EEESH_EEENS_12float_e4m3_tENS5_IJlSC_lEEESJ_SK_NS4_8TiledMMAINS4_8MMA_AtomIJNS4_4SM904GMMA30MMA_64x64x32_F32E4M3E4M3_SS_TNILNSO_7ScaleInE1ELSQ_1EEEEEENS4_6LayoutINS5_IJNSA_ILi2EEESC_SC_EEENS5_IJSC_NSA_ILi0EEESW_EEEEENS5_IJNS4_10UnderscoreESZ_SZ_EEEEENS4_13SM90_TMA_LOADENS4_14ComposedLayoutINS4_7SwizzleILi2ELi4ELi3EEENS4_18smem_ptr_flag_bitsILi8EEENST_INS5_IJSB_SH_EEENS5_IJSH_SC_EEEEEEEvNS4_8identityENS4_23SM90_TMA_LOAD_MULTICASTES1B_vS1C_EENS_8epilogue10collective6detail29Sm90TmaWarpSpecializedAdapterINS1G_15DefaultEpilogueISJ_SK_SK_NS1F_6thread17LinearCombinationISJ_Li1EffLNS1K_9ScaleType4KindE0ELNS_15FloatRoundStyleE2ESJ_EENS1_15EpilogueDefaultEEEEEvvEEEEvNT_6ParamsE:
        .type           _ZN7cutlass13device_kernelINS_4gemm6kernel13GemmUniversalIN4cute5tupleIJiiiiEEENS1_10collective13CollectiveMmaINS1_37MainloopSm90TmaGmmaWarpSpecializedFP8ILi18ENS5_IJNS4_1CILi8EEENSA_ILi1EEESC_EEENS1_35KernelTmaWarpSpecializedCooperativeEEENS5_IJNSA_ILi128EEENSA_ILi64EEESH_EEENS_12float_e4m3_tENS5_IJlSC_lEEESJ_SK_NS4_8TiledMMAINS4_8MMA_AtomIJNS4_4SM904GMMA30MMA_64x64x32_F32E4M3E4M3_SS_TNILNSO_7ScaleInE1ELSQ_1EEEEEENS4_6LayoutINS5_IJNSA_ILi2EEESC_SC_EEENS5_IJSC_NSA_ILi0EEESW_EEEEENS5_IJNS4_10UnderscoreESZ_SZ_EEEEENS4_13SM90_TMA_LOADENS4_14ComposedLayoutINS4_7SwizzleILi2ELi4ELi3EEENS4_18smem_ptr_flag_bitsILi8EEENST_INS5_IJSB_SH_EEENS5_IJSH_SC_EEEEEEEvNS4_8identityENS4_23SM90_TMA_LOAD_MULTICASTES1B_vS1C_EENS_8epilogue10collective6detail29Sm90TmaWarpSpecializedAdapterINS1G_15DefaultEpilogueISJ_SK_SK_NS1F_6thread17LinearCombinationISJ_Li1EffLNS1K_9ScaleType4KindE0ELNS_15FloatRoundStyleE2ESJ_EENS1_15EpilogueDefaultEEEEEvvEEEEvNT_6ParamsE,@function
        .size           _ZN7cutlass13device_kernelINS_4gemm6kernel13GemmUniversalIN4cute5tupleIJiiiiEEENS1_10collective13CollectiveMmaINS1_37MainloopSm90TmaGmmaWarpSpecializedFP8ILi18ENS5_IJNS4_1CILi8EEENSA_ILi1EEESC_EEENS1_35KernelTmaWarpSpecializedCooperativeEEENS5_IJNSA_ILi128EEENSA_ILi64EEESH_EEENS_12float_e4m3_tENS5_IJlSC_lEEESJ_SK_NS4_8TiledMMAINS4_8MMA_AtomIJNS4_4SM904GMMA30MMA_64x64x32_F32E4M3E4M3_SS_TNILNSO_7ScaleInE1ELSQ_1EEEEEENS4_6LayoutINS5_IJNSA_ILi2EEESC_SC_EEENS5_IJSC_NSA_ILi0EEESW_EEEEENS5_IJNS4_10UnderscoreESZ_SZ_EEEEENS4_13SM90_TMA_LOADENS4_14ComposedLayoutINS4_7SwizzleILi2ELi4ELi3EEENS4_18smem_ptr_flag_bitsILi8EEENST_INS5_IJSB_SH_EEENS5_IJSH_SC_EEEEEEEvNS4_8identityENS4_23SM90_TMA_LOAD_MULTICASTES1B_vS1C_EENS_8epilogue10collective6detail29Sm90TmaWarpSpecializedAdapterINS1G_15DefaultEpilogueISJ_SK_SK_NS1F_6thread17LinearCombinationISJ_Li1EffLNS1K_9ScaleType4KindE0ELNS_15FloatRoundStyleE2ESJ_EENS1_15EpilogueDefaultEEEEEvvEEEEvNT_6ParamsE,(.L_x_171 - _ZN7cutlass13device_kernelINS_4gemm6kernel13GemmUniversalIN4cute5tupleIJiiiiEEENS1_10collective13CollectiveMmaINS1_37MainloopSm90TmaGmmaWarpSpecializedFP8ILi18ENS5_IJNS4_1CILi8EEENSA_ILi1EEESC_EEENS1_35KernelTmaWarpSpecializedCooperativeEEENS5_IJNSA_ILi128EEENSA_ILi64EEESH_EEENS_12float_e4m3_tENS5_IJlSC_lEEESJ_SK_NS4_8TiledMMAINS4_8MMA_AtomIJNS4_4SM904GMMA30MMA_64x64x32_F32E4M3E4M3_SS_TNILNSO_7ScaleInE1ELSQ_1EEEEEENS4_6LayoutINS5_IJNSA_ILi2EEESC_SC_EEENS5_IJSC_NSA_ILi0EEESW_EEEEENS5_IJNS4_10UnderscoreESZ_SZ_EEEEENS4_13SM90_TMA_LOADENS4_14ComposedLayoutINS4_7SwizzleILi2ELi4ELi3EEENS4_18smem_ptr_flag_bitsILi8EEENST_INS5_IJSB_SH_EEENS5_IJSH_SC_EEEEEEEvNS4_8identityENS4_23SM90_TMA_LOAD_MULTICASTES1B_vS1C_EENS_8epilogue10collective6detail29Sm90TmaWarpSpecializedAdapterINS1G_15DefaultEpilogueISJ_SK_SK_NS1F_6thread17LinearCombinationISJ_Li1EffLNS1K_9ScaleType4KindE0ELNS_15FloatRoundStyleE2ESJ_EENS1_15EpilogueDefaultEEEEEvvEEEEvNT_6ParamsE)
        .other          _ZN7cutlass13device_kernelINS_4gemm6kernel13GemmUniversalIN4cute5tupleIJiiiiEEENS1_10collective13CollectiveMmaINS1_37MainloopSm90TmaGmmaWarpSpecializedFP8ILi18ENS5_IJNS4_1CILi8EEENSA_ILi1EEESC_EEENS1_35KernelTmaWarpSpecializedCooperativeEEENS5_IJNSA_ILi128EEENSA_ILi64EEESH_EEENS_12float_e4m3_tENS5_IJlSC_lEEESJ_SK_NS4_8TiledMMAINS4_8MMA_AtomIJNS4_4SM904GMMA30MMA_64x64x32_F32E4M3E4M3_SS_TNILNSO_7ScaleInE1ELSQ_1EEEEEENS4_6LayoutINS5_IJNSA_ILi2EEESC_SC_EEENS5_IJSC_NSA_ILi0EEESW_EEEEENS5_IJNS4_10UnderscoreESZ_SZ_EEEEENS4_13SM90_TMA_LOADENS4_14ComposedLayoutINS4_7SwizzleILi2ELi4ELi3EEENS4_18smem_ptr_flag_bitsILi8EEENST_INS5_IJSB_SH_EEENS5_IJSH_SC_EEEEEEEvNS4_8identityENS4_23SM90_TMA_LOAD_MULTICASTES1B_vS1C_EENS_8epilogue10collective6detail29Sm90TmaWarpSpecializedAdapterINS1G_15DefaultEpilogueISJ_SK_SK_NS1F_6thread17LinearCombinationISJ_Li1EffLNS1K_9ScaleType4KindE0ELNS_15FloatRoundStyleE2ESJ_EENS1_15EpilogueDefaultEEEEEvvEEEEvNT_6ParamsE,@"STO_CUDA_ENTRY STV_DEFAULT"
_ZN7cutlass13device_kernelINS_4gemm6kernel13GemmUniversalIN4cute5tupleIJiiiiEEENS1_10collective13CollectiveMmaINS1_37MainloopSm90TmaGmmaWarpSpecializedFP8ILi18ENS5_IJNS4_1CILi8EEENSA_ILi1EEESC_EEENS1_35KernelTmaWarpSpecializedCooperativeEEENS5_IJNSA_ILi128EEENSA_ILi64EEESH_EEENS_12float_e4m3_tENS5_IJlSC_lEEESJ_SK_NS4_8TiledMMAINS4_8MMA_AtomIJNS4_4SM904GMMA30MMA_64x64x32_F32E4M3E4M3_SS_TNILNSO_7ScaleInE1ELSQ_1EEEEEENS4_6LayoutINS5_IJNSA_ILi2EEESC_SC_EEENS5_IJSC_NSA_ILi0EEESW_EEEEENS5_IJNS4_10UnderscoreESZ_SZ_EEEEENS4_13SM90_TMA_LOADENS4_14ComposedLayoutINS4_7SwizzleILi2ELi4ELi3EEENS4_18smem_ptr_flag_bitsILi8EEENST_INS5_IJSB_SH_EEENS5_IJSH_SC_EEEEEEEvNS4_8identityENS4_23SM90_TMA_LOAD_MULTICASTES1B_vS1C_EENS_8epilogue10collective6detail29Sm90TmaWarpSpecializedAdapterINS1G_15DefaultEpilogueISJ_SK_SK_NS1F_6thread17LinearCombinationISJ_Li1EffLNS1K_9ScaleType4KindE0ELNS_15FloatRoundStyleE2ESJ_EENS1_15EpilogueDefaultEEEEEvvEEEEvNT_6ParamsE:
[----:B------:R-:W-:Y:S01]  /*0000*/  LDC R1, c[0x0][0x28] ;  /* 0x00000a00ff017b82 */ /* 0x000fe20000000800 */
[----:B------:R-:W0:Y:S01]  /*0010*/  S2R R0, SR_TID.X ;  /* 0x0000000000007919 */ /* 0x000e220000002100 */
[----:B------:R-:W-:Y:S01]  /*0020*/  ELECT P0, URZ, PT ;  /* 0x00000000003f782f */ /* 0x000fe20003800000 */
[----:B------:R-:W-:Y:S01]  /*0030*/  BSSY B0, `(.L_x_0) ;  /* 0x000000f000007945 */ /* 0x000fe20003800000 */
[--C-:B0-----:R-:W-:Y:S02]  /*0040*/  SHF.R.U32.HI R2, RZ, 0x5, R0.reuse ;  /* 0x00000005ff027819 */ /* 0x101fe40000011600 */
[----:B------:R-:W-:-:S03]  /*0050*/  SHF.R.U32.HI R3, RZ, 0x7, R0 ;  /* 0x00000007ff037819 */ /* 0x000fc60000011600 */
[----:B------:R-:W0:Y:S04]  /*0060*/  SHFL.IDX PT, R7, R2, RZ, 0x1f ;  /* 0x00001fff02077589 */ /* 0x000e2800000e0000 */
[----:B------:R1:W2:Y:S01]  /*0070*/  SHFL.IDX PT, R4, R3, RZ, 0x1f ;  /* 0x00001fff03047589 */ /* 0x0002a200000e0000 */
[----:B0-----:R-:W-:-:S13]  /*0080*/  ISETP.NE.OR P0, PT, R7, RZ, !P0 ;  /* 0x000000ff0700720c */ /* 0x001fda0004705670 */
[----:B-12---:R-:W-:Y:S05]  /*0090*/  @P0 BRA `(.L_x_1) ;  /* 0x0000000000200947 */ /* 0x006fea0003800000 */
[----:B------:R-:W-:Y:S02]  /*00a0*/  ULDC.64 UR4, c[0x0][0x198] ;  /* 0x0000660000047ab9 */ /* 0x000fe40000000a00 */
[----:B------:R-:W-:Y:S02]  /*00b0*/  UIADD3 UR6, UP0, UR4, 0xf0, URZ ;  /* 0x000000f004067890 */ /* 0x000fe4000ff1e03f */
[----:B------:R-:W-:Y:S02]  /*00c0*/  UIADD3 UR4, UP1, UR4, 0x1f0, URZ ;  /* 0x000001f004047890 */ /* 0x000fe4000ff3e03f */
[----:B------:R-:W-:Y:S02]  /*00d0*/  UIADD3.X UR7, URZ, UR5, URZ, UP0, !UPT ;  /* 0x000000053f077290 */ /* 0x000fe400087fe43f */
[----:B------:R-:W-:-:S07]  /*00e0*/  UIADD3.X UR5, URZ, UR5, URZ, UP1, !UPT ;  /* 0x000000053f057290 */ /* 0x000fce0008ffe43f */
[----:B------:R0:W-:Y:S02]  /*00f0*/  UTMACCTL.PF [UR6] ;  /* 0x00000000060079b9 */ /* 0x0001e40008040000 */
[----:B------:R0:W-:Y:S02]  /*0100*/  UTMACCTL.PF [UR4] ;  /* 0x00000000040079b9 */ /* 0x0001e40008040000 */
[----:B0-----:R-:W-:Y:S01]  /*0110*/  NOP ;  /* 0x0000000000007918 */ /* 0x001fe20000000000 */
.L_x_1:
[----:B------:R-:W-:Y:S05]  /*0120*/  BSYNC B0 ;  /* 0x0000000000007941 */ /* 0x000fea0003800000 */
.L_x_0:
[----:B------:R-:W0:Y:S01]  /*0130*/  SHFL.IDX PT, R3, R2, RZ, 0x1f ;  /* 0x00001fff02037589 */ /* 0x000e2200000e0000 */
[----:B------:R-:W-:-:S04]  /*0140*/  SHF.R.S32.HI R5, RZ, 0x1f, R0 ;  /* 0x0000001fff057819 */ /* 0x000fc80000011400 */
[----:B------:R-:W-:-:S04]  /*0150*/  LEA.HI R5, R5, R0, RZ, 0x7 ;  /* 0x0000000005057211 */ /* 0x000fc800078f38ff */
[----:B------:R-:W-:Y:S02]  /*0160*/  LOP3.LUT R5, R5, 0xffffff80, RZ, 0xc0, !PT ;  /* 0xffffff8005057812 */ /* 0x000fe400078ec0ff */
[----:B0-----:R-:W-:-:S13]  /*0170*/  ISETP.NE.AND P0, PT, R3, RZ, PT ;  /* 0x000000ff0300720c */ /* 0x001fda0003f05270 */
[----:B------:R-:W-:Y:S05]  /*0180*/  @P0 BRA `(.L_x_2) ;  /* 0x0000000000d40947 */ /* 0x000fea0003800000 */
[----:B------:R-:W-:Y:S01]  /*0190*/  ELECT P0, URZ, PT ;  /* 0x00000000003f782f */ /* 0x000fe20003800000 */
[----:B------:R-:W-:-:S12]  /*01a0*/  BSSY B0, `(.L_x_2) ;  /* 0x0000033000007945 */ /* 0x000fd80003800000 */
[----:B------:R-:W-:Y:S05]  /*01b0*/  @!P0 BRA `(.L_x_3) ;  /* 0x0000000000c48947 */ /* 0x000fea0003800000 */
[----:B------:R-:W0:Y:S01]  /*01c0*/  S2UR UR8, SR_CgaCtaId ;  /* 0x00000000000879c3 */ /* 0x000e220000008800 */
[----:B------:R-:W-:Y:S01]  /*01d0*/  UMOV UR4, 0x400 ;  /* 0x0000040000047882 */ /* 0x000fe20000000000 */
[----:B------:R-:W-:Y:S01]  /*01e0*/  UMOV UR5, 0x1 ;  /* 0x0000000100057882 */ /* 0x000fe20000000000 */
[----:B------:R-:W-:Y:S02]  /*01f0*/  UMOV UR6, 0x10 ;  /* 0x0000001000067882 */ /* 0x000fe40000000000 */
[----:B------:R-:W-:-:S04]  /*0200*/  UIADD3 UR6, -UR6, 0x100000, URZ ;  /* 0x0010000006067890 */ /* 0x000fc8000fffe13f */
[----:B------:R-:W-:Y:S02]  /*0210*/  USHF.L.U32 UR7, UR6, 0xb, URZ ;  /* 0x0000000b06077899 */ /* 0x000fe4000800063f */
[----:B------:R-:W-:Y:S02]  /*0220*/  USHF.L.U32 UR6, UR6, 0x1, URZ ;  /* 0x0000000106067899 */ /* 0x000fe4000800063f */
[----:B0-----:R-:W-:Y:S02]  /*0230*/  ULEA UR8, UR8, UR4, 0x18 ;  /* 0x0000000408087291 */ /* 0x001fe4000f8ec03f */
[----:B------:R-:W-:-:S04]  /*0240*/  UIADD3 UR4, -UR5, 0x100000, URZ ;  /* 0x0010000005047890 */ /* 0x000fc8000fffe13f */
[----:B------:R-:W-:Y:S02]  /*0250*/  USHF.L.U32 UR5, UR4, 0xb, URZ ;  /* 0x0000000b04057899 */ /* 0x000fe4000800063f */
[----:B------:R-:W-:Y:S01]  /*0260*/  USHF.L.U32 UR4, UR4, 0x1, URZ ;  /* 0x0000000104047899 */ /* 0x000fe2000800063f */
[----:B------:R-:W0:Y:S11]  /*0270*/  FENCE.VIEW.ASYNC.S ;  /* 0x00000000000073c6 */ /* 0x000e360000000000 */
[----:B0-----:R0:W1:Y:S01]  /*0280*/  SYNCS.EXCH.64 URZ, [UR8], UR4 ;  /* 0x00000004083f75b2 */ /* 0x0010620008000100 */
[----:B------:R0:W2:Y:S01]  /*0290*/  SYNCS.EXCH.64 URZ, [UR8+0x90], UR6 ;  /* 0x00009006083f75b2 */ /* 0x0000a20008000100 */
[----:B------:R0:W3:Y:S01]  /*02a0*/  SYNCS.EXCH.64 URZ, [UR8+0x8], UR4 ;  /* 0x00000804083f75b2 */ /* 0x0000e20008000100 */
[----:B------:R0:W4:Y:S01]  /*02b0*/  SYNCS.EXCH.64 URZ, [UR8+0x98], UR6 ;  /* 0x00009806083f75b2 */ /* 0x0001220008000100 */
[----:B------:R0:W0:Y:S01]  /*02c0*/  SYNCS.EXCH.64 URZ, [UR8+0x10], UR4 ;  /* 0x00001004083f75b2 */ /* 0x0000220008000100 */
        /* <DEDUP_REMOVED lines=31> */
[----:B-1234-:R-:W-:Y:S01]  /*04c0*/  NOP ;  /* 0x0000000000007918 */ /* 0x01efe20000000000 */
.L_x_3:
[----:B0-----:R-:W-:Y:S05]  /*04d0*/  BSYNC B0 ;  /* 0x0000000000007941 */ /* 0x001fea0003800000 */
.L_x_2:
[----:B------:R-:W-:Y:S01]  /*04e0*/  IMAD.IADD R5, R0, 0x1, -R5 ;  /* 0x0000000100057824 */ /* 0x000fe200078e0a05 */
[----:B------:R-:W0:Y:S01]  /*04f0*/  SHFL.IDX PT, R2, R2, RZ, 0x1f ;  /* 0x00001fff02027589 */ /* 0x000e2200000e0000 */
[----:B------:R-:W1:Y:S01]  /*0500*/  S2UR UR8, SR_CTAID.X ;  /* 0x00000000000879c3 */ /* 0x000e620000002500 */
[----:B------:R-:W-:Y:S01]  /*0510*/  ELECT P0, URZ, PT ;  /* 0x00000000003f782f */ /* 0x000fe20003800000 */
[----:B------:R-:W-:Y:S01]  /*0520*/  NOP ;  /* 0x0000000000007918 */ /* 0x000fe20000000000 */
[----:B------:R-:W-:Y:S01]  /*0530*/  SHF.R.S32.HI R6, RZ, 0x1f, R5 ;  /* 0x0000001fff067819 */ /* 0x000fe20000011405 */
[----:B------:R-:W2:Y:S01]  /*0540*/  S2R R8, SR_CTAID.Y ;  /* 0x0000000000087919 */ /* 0x000ea20000002600 */
[----:B------:R-:W-:Y:S01]  /*0550*/  ULDC UR4, c[0x0][0x150] ;  /* 0x0000540000047ab9 */ /* 0x000fe20000000800 */
[----:B------:R-:W-:Y:S01]  /*0560*/  NOP ;  /* 0x0000000000007918 */ /* 0x000fe20000000000 */
[----:B------:R-:W-:Y:S01]  /*0570*/  LEA.HI R6, R6, R5, RZ, 0x3 ;  /* 0x0000000506067211 */ /* 0x000fe200078f18ff */
[----:B------:R-:W3:Y:S01]  /*0580*/  LDC R13, c[0x0][0x144] ;  /* 0x00005100ff0d7b82 */ /* 0x000ee20000000800 */
[----:B------:R-:W-:-:S02]  /*0590*/  ISETP.NE.AND P3, PT, R4, RZ, PT ;  /* 0x000000ff0400720c */ /* 0x000fc40003f65270 */
[--C-:B------:R-:W-:Y:S02]  /*05a0*/  SHF.R.S32.HI R10, RZ, 0x3, R6.reuse ;  /* 0x00000003ff0a7819 */ /* 0x100fe40000011406 */
[----:B------:R-:W-:Y:S02]  /*05b0*/  SHF.R.S32.HI R11, RZ, 0x1f, R6 ;  /* 0x0000001fff0b7819 */ /* 0x000fe40000011406 */
[----:B------:R-:W-:Y:S01]  /*05c0*/  SHF.R.S32.HI R6, RZ, 0x1f, R3 ;  /* 0x0000001fff067819 */ /* 0x000fe20000011403 */
[----:B------:R-:W4:Y:S01]  /*05d0*/  LDC R15, c[0x0][0x140] ;  /* 0x00005000ff0f7b82 */ /* 0x000f220000000800 */
[----:B------:R-:W-:Y:S02]  /*05e0*/  LEA.HI R11, R11, R10, RZ, 0x2 ;  /* 0x0000000a0b0b7211 */ /* 0x000fe400078f10ff */
[----:B------:R-:W-:Y:S02]  /*05f0*/  LEA.HI R6, R6, R3, RZ, 0x2 ;  /* 0x0000000306067211 */ /* 0x000fe400078f10ff */
[----:B------:R-:W-:-:S02]  /*0600*/  LOP3.LUT R11, R11, 0xfffffffc, RZ, 0xc0, !PT ;  /* 0xfffffffc0b0b7812 */ /* 0x000fc400078ec0ff */
[----:B------:R-:W-:Y:S02]  /*0610*/  LOP3.LUT R6, R6, 0x3ffffffc, RZ, 0xc0, !PT ;  /* 0x3ffffffc06067812 */ /* 0x000fe400078ec0ff */
[----:B0-----:R-:W-:Y:S01]  /*0620*/  ISETP.NE.OR P0, PT, R2, RZ, !P0 ;  /* 0x000000ff0200720c */ /* 0x001fe20004705670 */
[----:B------:R-:W-:Y:S01]  /*0630*/  IMAD.IADD R11, R10, 0x1, -R11 ;  /* 0x000000010a0b7824 */ /* 0x000fe200078e0a0b */
[----:B-1----:R-:W-:Y:S01]  /*0640*/  I2FP.F32.U32 R2, UR8 ;  /* 0x0000000800027c45 */ /* 0x002fe20008201000 */
[----:B------:R-:W-:-:S04]  /*0650*/  IMAD.IADD R6, R3, 0x1, -R6 ;  /* 0x0000000103067824 */ /* 0x000fc800078e0a06 */
[----:B------:R-:W-:Y:S01]  /*0660*/  FMUL R10, R2, UR4 ;  /* 0x00000004020a7c20 */ /* 0x000fe20008400000 */
[----:B------:R-:W-:Y:S01]  /*0670*/  IMAD R6, R6, 0x4, R11 ;  /* 0x0000000406067824 */ /* 0x000fe200078e020b */
[----:B------:R-:W-:Y:S01]  /*0680*/  ULDC UR4, c[0x0][0x154] ;  /* 0x0000550000047ab9 */ /* 0x000fe20000000800 */
[----:B------:R-:W0:Y:S02]  /*0690*/  LDC R11, c[0x0][0x148] ;  /* 0x00005200ff0b7b82 */ /* 0x000e240000000800 */
[C---:B------:R-:W-:Y:S01]  /*06a0*/  IMAD.SHL.U32 R3, R6.reuse, 0x4, RZ ;  /* 0x0000000406037824 */ /* 0x040fe200078e00ff */
[----:B------:R-:W1:Y:S01]  /*06b0*/  F2I.U32.TRUNC.NTZ R10, R10 ;  /* 0x0000000a000a7305 */ /* 0x000e62000020f000 */
[----:B------:R-:W-:Y:S01]  /*06c0*/  VOTEU.ALL UP0, P0 ;  /* 0x00000000003f7886 */ /* 0x000fe20000000000 */
[----:B----4-:R-:W-:Y:S01]  /*06d0*/  ISETP.EQ.U32.AND P2, PT, R15, 0x1, PT ;  /* 0x000000010f00780c */ /* 0x010fe20003f42070 */
[----:B------:R-:W-:Y:S01]  /*06e0*/  VOTEU.ALL UP1, P0 ;  /* 0x00000000003f7886 */ /* 0x000fe20000020000 */
[----:B------:R-:W-:-:S02]  /*06f0*/  LOP3.LUT R3, R6, 0xc, R3, 0x78, !PT ;  /* 0x0000000c06037812 */ /* 0x000fc400078e7803 */
[----:B--2---:R-:W-:Y:S01]  /*0700*/  I2FP.F32.U32 R6, R8 ;  /* 0x0000000800067245 */ /* 0x004fe20000201000 */
[----:B------:R-:W2:Y:S01]  /*0710*/  @!UP0 S2UR UR7, SR_CgaCtaId ;  /* 0x00000000000789c3 */ /* 0x000ea20000008800 */
[----:B------:R-:W-:Y:S01]  /*0720*/  SHF.R.S32.HI R2, RZ, 0x1f, R3 ;  /* 0x0000001fff027819 */ /* 0x000fe20000011403 */
[----:B------:R-:W-:Y:S02]  /*0730*/  @!UP0 UMOV UR6, 0x400 ;  /* 0x0000040000068882 */ /* 0x000fe40000000000 */
[----:B------:R-:W-:Y:S01]  /*0740*/  FMUL R14, R6, UR4 ;  /* 0x00000004060e7c20 */ /* 0x000fe20008400000 */
[----:B------:R-:W-:Y:S01]  /*0750*/  LEA.HI R6, R2, R3, RZ, 0x3 ;  /* 0x0000000302067211 */ /* 0x000fe200078f18ff */
[----:B------:R-:W-:Y:S01]  /*0760*/  UMOV UR4, 0x20 ;  /* 0x0000002000047882 */ /* 0x000fe20000000000 */
[----:B------:R-:W-:Y:S01]  /*0770*/  SHF.R.S32.HI R2, RZ, 0x1f, R7 ;  /* 0x0000001fff027819 */ /* 0x000fe20000011407 */
[----:B-1----:R-:W-:Y:S01]  /*0780*/  IMAD.MOV R16, RZ, RZ, -R10 ;  /* 0x000000ffff107224 */ /* 0x002fe200078e0a0a */
[----:B------:R-:W-:Y:S01]  /*0790*/  LOP3.LUT R12, R6, 0xfffffff8, RZ, 0xc0, !PT ;  /* 0xfffffff8060c7812 */ /* 0x000fe200078ec0ff */
[----:B------:R-:W1:Y:S01]  /*07a0*/  F2I.U32.TRUNC.NTZ R14, R14 ;  /* 0x0000000e000e7305 */ /* 0x000e62000020f000 */
[----:B------:R-:W-:Y:S01]  /*07b0*/  LEA.HI R2, R2, R7, RZ, 0x2 ;  /* 0x0000000702027211 */ /* 0x000fe200078f10ff */
[----:B---3--:R-:W-:Y:S01]  /*07c0*/  IMAD R10, R13, R16, UR8 ;  /* 0x000000080d0a7e24 */ /* 0x008fe2000f8e0210 */
[----:B------:R-:W-:-:S04]  /*07d0*/  @!UP0 UIADD3 UR4, -UR4, 0x100000, URZ ;  /* 0x0010000004048890 */ /* 0x000fc8000fffe13f */
[----:B------:R-:W-:Y:S02]  /*07e0*/  @!UP0 USHF.L.U32 UR5, UR4, 0xb, URZ ;  /* 0x0000000b04058899 */ /* 0x000fe4000800063f */
[----:B------:R-:W-:Y:S01]  /*07f0*/  @!UP0 USHF.L.U32 UR4, UR4, 0x1, URZ ;  /* 0x0000000104048899 */ /* 0x000fe2000800063f */
[----:B------:R-:W-:Y:S01]  /*0800*/  IMAD.IADD R13, R3, 0x1, -R12 ;  /* 0x00000001030d7824 */ /* 0x000fe200078e0a0c */
[----:B------:R-:W-:Y:S01]  /*0810*/  LOP3.LUT R2, R2, 0xfffffffc, RZ, 0xc0, !PT ;  /* 0xfffffffc02027812 */ /* 0x000fe200078ec0ff */
[----:B------:R-:W-:-:S03]  /*0820*/  VIADD R16, R4, 0xffffffff ;  /* 0xffffffff04107836 */ /* 0x000fc60000000000 */
[----:B------:R-:W-:Y:S01]  /*0830*/  ISETP.NE.AND P4, PT, R13, R10, PT ;  /* 0x0000000a0d00720c */ /* 0x000fe20003f85270 */
[----:B------:R-:W-:Y:S01]  /*0840*/  IMAD.IADD R7, R7, 0x1, -R2 ;  /* 0x0000000107077824 */ /* 0x000fe200078e0a02 */
[----:B------:R-:W-:Y:S01]  /*0850*/  ISETP.GE.U32.AND P6, PT, R16, 0x2, PT ;  /* 0x000000021000780c */ /* 0x000fe20003fc6070 */
[----:B--2---:R-:W-:Y:S01]  /*0860*/  @!UP0 ULEA UR6, UR7, UR6, 0x18 ;  /* 0x0000000607068291 */ /* 0x004fe2000f8ec03f */
[----:B-1----:R-:W-:Y:S02]  /*0870*/  IMAD.MOV R20, RZ, RZ, -R14 ;  /* 0x000000ffff147224 */ /* 0x002fe400078e0a0e */
[----:B------:R-:W-:Y:S01]  /*0880*/  ISETP.NE.AND P1, PT, R7, 0x3, PT ;  /* 0x000000030700780c */ /* 0x000fe20003f25270 */
[----:B------:R-:W-:Y:S01]  /*0890*/  VOTEU.ALL UP0, P0 ;  /* 0x00000000003f7886 */ /* 0x000fe20000000000 */
[----:B------:R-:W-:Y:S01]  /*08a0*/  LOP3.LUT P0, RZ, R5, 0x7, RZ, 0xc0, !PT ;  /* 0x0000000705ff7812 */ /* 0x000fe2000780c0ff */
[----:B0-----:R-:W-:Y:S01]  /*08b0*/  IMAD R13, R11, R20, R8 ;  /* 0x000000140b0d7224 */ /* 0x001fe200078e0208 */
[----:B------:R-:W-:-:S03]  /*08c0*/  ISETP.EQ.OR P1, PT, R7, RZ, !P1 ;  /* 0x000000ff0700720c */ /* 0x000fc60004f22670 */
[----:B------:R-:W-:Y:S02]  /*08d0*/  @P4 SHF.R.S32.HI R6, RZ, 0x3, R6 ;  /* 0x00000003ff064819 */ /* 0x000fe40000011406 */
[----:B------:R-:W-:Y:S02]  /*08e0*/  ISETP.LT.U32.AND P0, PT, R3, 0x8, !P0 ;  /* 0x000000080300780c */ /* 0x000fe40004701070 */
[----:B------:R-:W-:Y:S01]  /*08f0*/  @P4 ISETP.NE.AND P5, PT, R6, R13, PT ;  /* 0x0000000d0600420c */ /* 0x000fe20003fa5270 */
[----:B------:R-:W-:Y:S01]  /*0900*/  IMAD.MOV.U32 R6, RZ, RZ, 0x1 ;  /* 0x00000001ff067424 */ /* 0x000fe200078e00ff */
[----:B------:R-:W-:Y:S01]  /*0910*/  ISETP.EQ.AND P1, PT, R4, RZ, P1 ;  /* 0x000000ff0400720c */ /* 0x000fe20000f22270 */
[----:B------:R-:W0:Y:S02]  /*0920*/  FENCE.VIEW.ASYNC.S ;  /* 0x00000000000073c6 */ /* 0x000e240000000000 */
[----:B0-----:R0:W1:Y:S01]  /*0930*/  @!UP0 SYNCS.EXCH.64 URZ, [UR6+0x130], UR4 ;  /* 0x00013004063f85b2 */ /* 0x0010620008000100 */
[----:B------:R-:W-:-:S02]  /*0940*/  SEL R5, RZ, 0x1, !P0 ;  /* 0x00000001ff057807 */ /* 0x000fc40004000000 */
[----:B------:R-:W-:Y:S02]  /*0950*/  @P4 SEL R6, RZ, 0x1, P5 ;  /* 0x00000001ff064807 */ /* 0x000fe40002800000 */
[----:B------:R-:W-:Y:S02]  /*0960*/  SEL R2, RZ, 0x1, !P1 ;  /* 0x00000001ff027807 */ /* 0x000fe40004800000 */
[----:B------:R-:W-:Y:S02]  /*0970*/  LOP3.LUT R6, R6, R5, RZ, 0xc0, !PT ;  /* 0x0000000506067212 */ /* 0x000fe400078ec0ff */
[----:B------:R-:W-:Y:S01]  /*0980*/  SEL R2, R2, 0x2, P6 ;  /* 0x0000000202027807 */ /* 0x000fe20003000000 */
[----:B------:R0:W2:Y:S01]  /*0990*/  @!UP1 SYNCS.EXCH.64 URZ, [UR6+0x138], UR4 ;  /* 0x00013804063f95b2 */ /* 0x0000a20008000100 */
[----:B------:R-:W-:Y:S01]  /*09a0*/  NOP ;  /* 0x0000000000007918 */ /* 0x000fe20000000000 */
[----:B------:R-:W-:Y:S05]  /*09b0*/  @!P2 BRA `(.L_x_4) ;  /* 0x000000000008a947 */ /* 0x000fea0003800000 */
[----:B-12---:R-:W-:Y:S01]  /*09c0*/  UCGABAR_ARV ;  /* 0x00000000000079c7 */ /* 0x006fe20008000000 */
[----:B------:R-:W-:Y:S05]  /*09d0*/  BRA `(.L_x_5) ;  /* 0x0000000000047947 */ /* 0x000fea0003800000 */
.L_x_4:
[----:B-12---:R-:W-:Y:S01]  /*09e0*/  NOP ;  /* 0x0000000000007918 */ /* 0x006fe20000000000 */
.L_x_5:
[----:B------:R-:W1:Y:S01]  /*09f0*/  LDC R4, c[0x0][0x65c] ;  /* 0x00019700ff047b82 */ /* 0x000e620000000800 */
[----:B------:R-:W-:Y:S01]  /*0a00*/  IMAD.MOV.U32 R5, RZ, RZ, RZ ;  /* 0x000000ffff057224 */ /* 0x000fe200078e00ff */
[----:B-1----:R-:W-:Y:S01]  /*0a10*/  ISETP.NE.AND P4, PT, R4, 0x1, PT ;  /* 0x000000010400780c */ /* 0x002fe20003f85270 */
[----:B------:R-:W-:-:S12]  /*0a20*/  IMAD.U32 R4, RZ, RZ, UR8 ;  /* 0x00000008ff047e24 */ /* 0x000fd8000f8e00ff */
[----:B------:R-:W1:Y:S01]  /*0a30*/  @P4 LDC R15, c[0x0][0x10] ;  /* 0x00000400ff0f4b82 */ /* 0x000e620000000800 */
[----:B------:R-:W-:Y:S02]  /*0a40*/  @P4 IMAD.MOV.U32 R9, RZ, RZ, RZ ;  /* 0x000000ffff094224 */ /* 0x000fe400078e00ff */
[----:B------:R-:W-:-:S05]  /*0a50*/  @P4 IMAD.MOV.U32 R17, RZ, RZ, RZ ;  /* 0x000000ffff114224 */ /* 0x000fca00078e00ff */
[----:B------:R-:W2:Y:S01]  /*0a60*/  @!P4 LDC R13, c[0x0][0xc] ;  /* 0x00000300ff0dcb82 */ /* 0x000ea20000000800 */
[----:B-1----:R-:W-:-:S04]  /*0a70*/  @P4 IMAD.WIDE.U32 R14, R15, UR8, R8 ;  /* 0x000000080f0e4c25 */ /* 0x002fc8000f8e0008 */
[----:B--2---:R-:W-:-:S04]  /*0a80*/  @!P4 IMAD.WIDE.U32 R12, R8, R13, R4 ;  /* 0x0000000d080cc225 */ /* 0x004fc800078e0004 */
[----:B------:R-:W-:Y:S02]  /*0a90*/  @P4 IMAD.MOV.U32 R4, RZ, RZ, R14 ;  /* 0x000000ffff044224 */ /* 0x000fe400078e000e */
[----:B------:R-:W-:Y:S02]  /*0aa0*/  @P4 IMAD.IADD R5, R15, 0x1, R17 ;  /* 0x000000010f054824 */ /* 0x000fe400078e0211 */
[----:B------:R-:W-:Y:S02]  /*0ab0*/  @!P4 IMAD.MOV.U32 R4, RZ, RZ, R12 ;  /* 0x000000ffff04c224 */ /* 0x000fe400078e000c */
[----:B------:R-:W-:Y:S01]  /*0ac0*/  @!P4 IMAD.MOV.U32 R5, RZ, RZ, R13 ;  /* 0x000000ffff05c224 */ /* 0x000fe200078e000d */
[----:B------:R-:W-:Y:S06]  /*0ad0*/  @!P2 BRA `(.L_x_6) ;  /* 0x00000000000ca947 */ /* 0x000fec0003800000 */
[----:B------:R-:W-:Y:S01]  /*0ae0*/  UCGABAR_WAIT ;  /* 0x0000000000007dc7 */ /* 0x000fe20008000000 */
[----:B------:R-:W-:Y:S01]  /*0af0*/  CCTL.IVALL ;  /* 0x00000000ff00798f */ /* 0x000fe20002000000 */
[----:B------:R-:W-:Y:S05]  /*0b00*/  BRA `(.L_x_7) ;  /* 0x0000000000047947 */ /* 0x000fea0003800000 */
.L_x_6:
[----:B------:R-:W-:Y:S06]  /*0b10*/  BAR.SYNC.DEFER_BLOCKING 0x0 ;  /* 0x0000000000007b1d */ /* 0x000fec0000010000 */
.L_x_7:
[----:B------:R-:W-:Y:S05]  /*0b20*/  @!P3 BRA `(.L_x_8) ;  /* 0x0000004800f4b947 */ /* 0x000fea0003800000 */
[----:B------:R-:W-:-:S13]  /*0b30*/  ISETP.GT.U32.AND P0, PT, R16, 0x1, PT ;  /* 0x000000011000780c */ /* 0x000fda0003f04070 */
[----:B0-----:R-:W-:Y:S05]  /*0b40*/  @P0 EXIT ;  /* 0x000000000000094d */ /* 0x001fea0003800000 */
[----:B------:R-:W-:Y:S01]  /*0b50*/  ULDC.64 UR4, c[0x0][0x650] ;  /* 0x0001940000047ab9 */ /* 0x000fe20000000a00 */
[----:B------:R-:W-:Y:S01]  /*0b60*/  PRMT R14, RZ, 0x7610, R14 ;  /* 0x00007610ff0e7816 */ /* 0x000fe2000000000e */
[----:B------:R-:W-:Y:S01]  /*0b70*/  IMAD.MOV.U32 R71, RZ, RZ, -0x1 ;  /* 0xffffffffff477424 */ /* 0x000fe200078e00ff */
[----:B------:R-:W-:Y:S01]  /*0b80*/  ISETP.GE.U32.AND P0, PT, R4, UR4, PT ;  /* 0x0000000404007c0c */ /* 0x000fe2000bf06070 */
[----:B------:R-:W-:Y:S02]  /*0b90*/  IMAD.MOV.U32 R15, RZ, RZ, -0x1 ;  /* 0xffffffffff0f7424 */ /* 0x000fe400078e00ff */
[----:B------:R-:W-:Y:S01]  /*0ba0*/  IMAD.MOV.U32 R73, RZ, RZ, -0x1 ;  /* 0xffffffffff497424 */ /* 0x000fe200078e00ff */
[----:B------:R-:W-:-:S13]  /*0bb0*/  ISETP.GE.U32.AND.EX P0, PT, R5, UR5, PT, P0 ;  /* 0x0000000505007c0c */ /* 0x000fda000bf06100 */
[----:B------:R-:W-:Y:S05]  /*0bc0*/  @P0 BRA `(.L_x_9) ;  /* 0x0000000400240947 */ /* 0x000fea0003800000 */
[----:B------:R-:W0:Y:S01]  /*0bd0*/  LDC.64 R22, c[0x0][0x628] ;  /* 0x00018a00ff167b82 */ /* 0x000e220000000a00 */
[----:B------:R-:W-:Y:S02]  /*0be0*/  IMAD.MOV.U32 R12, RZ, RZ, R4 ;  /* 0x000000ffff0c7224 */ /* 0x000fe400078e0004 */
[----:B------:R-:W-:-:S05]  /*0bf0*/  IMAD.MOV.U32 R13, RZ, RZ, R5 ;  /* 0x000000ffff0d7224 */ /* 0x000fca00078e0005 */
[----:B------:R-:W1:Y:S08]  /*0c00*/  LDC R18, c[0x0][0x630] ;  /* 0x00018c00ff127b82 */ /* 0x000e700000000800 */
[----:B------:R-:W2:Y:S01]  /*0c10*/  LDC.64 R24, c[0x0][0x620] ;  /* 0x00018800ff187b82 */ /* 0x000ea20000000a00 */
[----:B0-----:R-:W-:-:S04]  /*0c20*/  ISETP.NE.U32.AND P0, PT, R22, RZ, PT ;  /* 0x000000ff1600720c */ /* 0x001fc80003f05070 */
[----:B------:R-:W-:-:S13]  /*0c30*/  ISETP.NE.AND.EX P0, PT, R23, RZ, PT, P0 ;  /* 0x000000ff1700720c */ /* 0x000fda0003f05300 */
[----:B-12---:R-:W-:Y:S05]  /*0c40*/  @!P0 BRA `(.L_x_10) ;  /* 0x0000000000288947 */ /* 0x006fea0003800000 */
[----:B------:R-:W0:Y:S02]  /*0c50*/  LDC R7, c[0x0][0x634] ;  /* 0x00018d00ff077b82 */ /* 0x000e240000000800 */
[----:B0-----:R-:W-:-:S05]  /*0c60*/  IADD3 R7, P0, R4, R7, RZ ;  /* 0x0000000704077210 */ /* 0x001fca0007f1e0ff */
[----:B------:R-:W-:-:S04]  /*0c70*/  IMAD.X R19, RZ, RZ, R5, P0 ;  /* 0x000000ffff137224 */ /* 0x000fc800000e0605 */
[----:B------:R-:W-:-:S04]  /*0c80*/  IMAD.WIDE.U32 R12, R19, R22, RZ ;  /* 0x00000016130c7225 */ /* 0x000fc800078e00ff */
[----:B------:R-:W-:-:S04]  /*0c90*/  IMAD.WIDE.U32 R14, P0, R7, R23, R12 ;  /* 0x00000017070e7225 */ /* 0x000fc8000780000c */
[----:B------:R-:W-:-:S04]  /*0ca0*/  IMAD.WIDE.U32 R12, R7, R22, RZ ;  /* 0x00000016070c7225 */ /* 0x000fc800078e00ff */
[----:B------:R-:W-:Y:S01]  /*0cb0*/  IMAD.X R17, RZ, RZ, RZ, P0 ;  /* 0x000000ffff117224 */ /* 0x000fe200000e06ff */
[----:B------:R-:W-:Y:S01]  /*0cc0*/  IADD3 RZ, P0, R13, R14, RZ ;  /* 0x0000000e0dff7210 */ /* 0x000fe20007f1e0ff */
[----:B------:R-:W-:-:S04]  /*0cd0*/  IMAD.MOV.U32 R16, RZ, RZ, R15 ;  /* 0x000000ffff107224 */ /* 0x000fc800078e000f */
[----:B------:R-:W-:-:S08]  /*0ce0*/  IMAD.WIDE.U32.X R12, R19, R23, R16, P0 ;  /* 0x00000017130c7225 */ /* 0x000fd000000e0410 */
.L_x_10:
[----:B------:R-:W0:Y:S01]  /*0cf0*/  LDC.64 R28, c[0x0][0x640] ;  /* 0x00019000ff1c7b82 */ /* 0x000e220000000a00 */
[--C-:B------:R-:W-:Y:S01]  /*0d00*/  SHF.R.U64 R73, R12, R18, R13.reuse ;  /* 0x000000120c497219 */ /* 0x100fe2000000120d */
[----:B------:R-:W-:Y:S01]  /*0d10*/  IMAD R27, R11, R20, R8 ;  /* 0x000000140b1b7224 */ /* 0x000fe200078e0208 */
[----:B------:R-:W-:Y:S01]  /*0d20*/  SHF.R.U32.HI R7, RZ, R18, R13 ;  /* 0x00000012ff077219 */ /* 0x000fe2000001160d */
[----:B------:R-:W-:Y:S01]  /*0d30*/  IMAD.MOV.U32 R23, RZ, RZ, 0x1 ;  /* 0x00000001ff177424 */ /* 0x000fe200078e00ff */
[----:B------:R-:W-:-:S03]  /*0d40*/  IADD3 R9, P0, RZ, -R73, RZ ;  /* 0x80000049ff097210 */ /* 0x000fc60007f1e0ff */
[----:B------:R-:W1:Y:S02]  /*0d50*/  LDC R22, c[0x0][0x618] ;  /* 0x00018600ff167b82 */ /* 0x000e640000000800 */
[----:B------:R-:W-:Y:S02]  /*0d60*/  IMAD.X R7, RZ, RZ, ~R7, P0 ;  /* 0x000000ffff077224 */ /* 0x000fe400000e0e07 */
[----:B------:R-:W-:-:S04]  /*0d70*/  IMAD.WIDE.U32 R12, R9, R24, R4 ;  /* 0x00000018090c7225 */ /* 0x000fc800078e0004 */
[----:B------:R-:W2:Y:S01]  /*0d80*/  LDC R18, c[0x0][0x608] ;  /* 0x00018200ff127b82 */ /* 0x000ea20000000800 */
[----:B------:R-:W-:Y:S02]  /*0d90*/  IMAD R14, R7, R24, RZ ;  /* 0x00000018070e7224 */ /* 0x000fe400078e02ff */
[----:B------:R-:W-:Y:S02]  /*0da0*/  IMAD.MOV.U32 R7, RZ, RZ, -0x1 ;  /* 0xffffffffff077424 */ /* 0x000fe400078e00ff */
[----:B------:R-:W-:-:S03]  /*0db0*/  IMAD R9, R9, R25, R14 ;  /* 0x0000001909097224 */ /* 0x000fc600078e020e */
[----:B------:R-:W3:Y:S01]  /*0dc0*/  LDC R26, c[0x0][0x658] ;  /* 0x00019600ff1a7b82 */ /* 0x000ee20000000800 */
[----:B------:R-:W-:Y:S01]  /*0dd0*/  IMAD.IADD R9, R13, 0x1, R9 ;  /* 0x000000010d097824 */ /* 0x000fe200078e0209 */
[----:B0-----:R-:W-:-:S04]  /*0de0*/  ISETP.NE.U32.AND P0, PT, R28, RZ, PT ;  /* 0x000000ff1c00720c */ /* 0x001fc80003f05070 */
[----:B------:R-:W-:Y:S02]  /*0df0*/  ISETP.NE.AND.EX P0, PT, R29, RZ, PT, P0 ;  /* 0x000000ff1d00720c */ /* 0x000fe40003f05300 */
[----:B------:R-:W0:Y:S01]  /*0e00*/  LDC R24, c[0x0][0x600] ;  /* 0x00018000ff187b82 */ /* 0x000e220000000800 */
[-CC-:B-1----:R-:W-:Y:S02]  /*0e10*/  SHF.R.U64 R16, R12, R22.reuse, R9.reuse ;  /* 0x000000160c107219 */ /* 0x182fe40000001209 */
[----:B------:R-:W-:-:S05]  /*0e20*/  SHF.R.U32.HI R9, RZ, R22, R9 ;  /* 0x00000016ff097219 */ /* 0x000fca0000011609 */
[----:B------:R-:W1:Y:S01]  /*0e30*/  LDC R19, c[0x0][0x648] ;  /* 0x00019200ff137b82 */ /* 0x000e620000000800 */
[-CC-:B--2---:R-:W-:Y:S02]  /*0e40*/  SHF.R.U64 R22, R16, R18.reuse, R9.reuse ;  /* 0x0000001210167219 */ /* 0x184fe40000001209 */
[----:B------:R-:W-:-:S05]  /*0e50*/  SHF.R.U32.HI R9, RZ, R18, R9 ;  /* 0x00000012ff097219 */ /* 0x000fca0000011609 */
[----:B------:R-:W2:Y:S01]  /*0e60*/  LDC R21, c[0x0][0x638] ;  /* 0x00018e00ff157b82 */ /* 0x000ea20000000800 */
[-CC-:B---3--:R-:W-:Y:S02]  /*0e70*/  SHF.R.U64 R18, R22, R26.reuse, R9.reuse ;  /* 0x0000001a16127219 */ /* 0x188fe40000001209 */
[-C--:B------:R-:W-:Y:S02]  /*0e80*/  SHF.L.U32 R7, R7, R26.reuse, RZ ;  /* 0x0000001a07077219 */ /* 0x080fe400000006ff */
[----:B------:R-:W-:Y:S01]  /*0e90*/  SHF.R.U32.HI R9, RZ, R26, R9 ;  /* 0x0000001aff097219 */ /* 0x000fe20000011609 */
[----:B------:R-:W-:Y:S01]  /*0ea0*/  IMAD.MOV.U32 R8, RZ, RZ, R18 ;  /* 0x000000ffff087224 */ /* 0x000fe200078e0012 */
[----:B------:R-:W-:Y:S01]  /*0eb0*/  LOP3.LUT R11, RZ, R7, RZ, 0x33, !PT ;  /* 0x00000007ff0b7212 */ /* 0x000fe200078e33ff */
[----:B------:R-:W3:Y:S01]  /*0ec0*/  LDC R25, c[0x0][0x610] ;  /* 0x00018400ff197b82 */ /* 0x000ee20000000800 */
[----:B------:R-:W-:Y:S05]  /*0ed0*/  @!P0 BRA `(.L_x_11) ;  /* 0x0000000000288947 */ /* 0x000fea0003800000 */
[----:B------:R-:W4:Y:S02]  /*0ee0*/  LDC R7, c[0x0][0x64c] ;  /* 0x00019300ff077b82 */ /* 0x000f240000000800 */
[----:B----4-:R-:W-:-:S05]  /*0ef0*/  IADD3 R7, P0, R18, R7, RZ ;  /* 0x0000000712077210 */ /* 0x010fca0007f1e0ff */
        /* <DEDUP_REMOVED lines=8> */
.L_x_11:
[----:B-1----:R-:W-:Y:S01]  /*0f80*/  SHF.R.U64 R9, R8, R19, R9 ;  /* 0x0000001308097219 */ /* 0x002fe20000001209 */
[----:B------:R-:W-:Y:S01]  /*0f90*/  IMAD.MOV.U32 R14, RZ, RZ, 0x1 ;  /* 0x00000001ff0e7424 */ /* 0x000fe200078e00ff */
[----:B------:R-:W-:Y:S01]  /*0fa0*/  LOP3.LUT R8, R22, R11, RZ, 0xc0, !PT ;  /* 0x0000000b16087212 */ /* 0x000fe200078ec0ff */
[----:B0-----:R-:W-:Y:S01]  /*0fb0*/  VIADD R11, R24, 0xffffffff ;  /* 0xffffffff180b7836 */ /* 0x001fe20000000000 */
[----:B------:R-:W-:Y:S01]  /*0fc0*/  SHF.L.U32 R7, R23, R26, RZ ;  /* 0x0000001a17077219 */ /* 0x000fe200000006ff */
[----:B------:R-:W-:Y:S01]  /*0fd0*/  IMAD.MOV R12, RZ, RZ, -R9 ;  /* 0x000000ffff0c7224 */ /* 0x000fe200078e0a09 */
[----:B------:R-:W-:Y:S02]  /*0fe0*/  SEL R10, R10, R27, !P4 ;  /* 0x0000001b0a0a7207 */ /* 0x000fe40006000000 */
[----:B------:R-:W-:Y:S01]  /*0ff0*/  LOP3.LUT R11, R16, R11, RZ, 0xc0, !PT ;  /* 0x0000000b100b7212 */ /* 0x000fe200078ec0ff */
[----:B------:R-:W-:Y:S02]  /*1000*/  IMAD R9, R7, R9, R8 ;  /* 0x0000000907097224 */ /* 0x000fe400078e0208 */
[----:B--2---:R-:W-:-:S02]  /*1010*/  IMAD R7, R12, R21, R18 ;  /* 0x000000150c077224 */ /* 0x004fc400078e0212 */
[----:B---3--:R-:W-:Y:S02]  /*1020*/  IMAD R10, R9, R25, R10 ;  /* 0x00000019090a7224 */ /* 0x008fe400078e020a */
[----:B------:R-:W-:-:S05]  /*1030*/  IMAD R7, R7, R24, R11 ;  /* 0x0000001807077224 */ /* 0x000fca00078e020b */
[----:B------:R-:W-:Y:S02]  /*1040*/  SEL R15, R7, R10, !P4 ;  /* 0x0000000a070f7207 */ /* 0x000fe40006000000 */
[----:B------:R-:W-:-:S07]  /*1050*/  SEL R71, R10, R7, !P4 ;  /* 0x000000070a477207 */ /* 0x000fce0006000000 */
.L_x_9:
[----:B------:R-:W-:-:S08]  /*1060*/  NOP ;  /* 0x0000000000007918 */ /* 0x000fd00000000000 */
[----:B------:R-:W0:Y:S02]  /*1070*/  USETMAXREG.TRY_ALLOC.CTAPOOL UP0, 0xe8 ;  /* 0x000000e8000079c8 */ /* 0x000e240008000600 */
[----:B0-----:R-:W-:-:S13]  /*1080*/  PLOP3.LUT P0, PT, PT, PT, UP0, 0x80, 0x0 ;  /* 0x000000000000781c */ /* 0x001fda0003f0f008 */
[----:B------:R-:W-:Y:S05]  /*1090*/  @!P0 BRA `(.L_x_9) ;  /* 0xfffffffc00f08947 */ /* 0x000fea000383ffff */
[----:B------:R-:W-:Y:S01]  /*10a0*/  ULDC.64 UR4, c[0x0][0x598] ;  /* 0x0001660000047ab9 */ /* 0x000fe20000000a00 */
[----:B------:R-:W-:Y:S01]  /*10b0*/  ULDC.64 UR16, c[0x0][0x208] ;  /* 0x0000820000107ab9 */ /* 0x000fe20000000a00 */
[----:B------:R-:W-:-:S04]  /*10c0*/  ISETP.NE.U32.AND P0, PT, RZ, UR4, PT ;  /* 0x00000004ff007c0c */ /* 0x000fc8000bf05070 */
[----:B------:R-:W-:-:S13]  /*10d0*/  ISETP.NE.AND.EX P0, PT, RZ, UR5, PT, P0 ;  /* 0x00000005ff007c0c */ /* 0x000fda000bf05300 */
[----:B------:R-:W-:Y:S05]  /*10e0*/  @!P0 BRA `(.L_x_12) ;  /* 0x00000000001c8947 */ /* 0x000fea0003800000 */
[----:B------:R-:W0:Y:S02]  /*10f0*/  LDC.64 R8, c[0x0][0x598] ;  /* 0x00016600ff087b82 */ /* 0x000e240000000a00 */
[----:B0-----:R-:W2:Y:S02]  /*1100*/  LDG.E.64 R8, desc[UR16][R8.64] ;  /* 0x0000001008087981 */ /* 0x001ea4000c1e1b00 */
[----:B--2---:R-:W-:-:S04]  /*1110*/  ISETP.NE.U32.AND P0, PT, R8, RZ, PT ;  /* 0x000000ff0800720c */ /* 0x004fc80003f05070 */
[----:B------:R-:W-:-:S13]  /*1120*/  ISETP.NE.AND.EX P0, PT, R9, RZ, PT, P0 ;  /* 0x000000ff0900720c */ /* 0x000fda0003f05300 */
[----:B------:R-:W-:Y:S05]  /*1130*/  @!P0 BRA `(.L_x_12) ;  /* 0x0000000000088947 */ /* 0x000fea0003800000 */
[----:B------:R0:W5:Y:S01]  /*1140*/  LD.E R7, desc[UR16][R8.64] ;  /* 0x0000001008077980 */ /* 0x000162000c101900 */
[----:B------:R-:W-:Y:S05]  /*1150*/  BRA `(.L_x_13) ;  /* 0x0000000000207947 */ /* 0x000fea0003800000 */
.L_x_12:
[----:B------:R-:W-:Y:S02]  /*1160*/  ULDC.64 UR4, c[0x0][0x588] ;  /* 0x0001620000047ab9 */ /* 0x000fe40000000a00 */
[----:B------:R-:W-:-:S04]  /*1170*/  ISETP.NE.U32.AND P0, PT, RZ, UR4, PT ;  /* 0x00000004ff007c0c */ /* 0x000fc8000bf05070 */
[----:B------:R-:W-:-:S13]  /*1180*/  ISETP.NE.AND.EX P0, PT, RZ, UR5, PT, P0 ;  /* 0x00000005ff007c0c */ /* 0x000fda000bf05300 */
[----:B------:R-:W-:Y:S05]  /*1190*/  @!P0 BRA `(.L_x_14) ;  /* 0x00000000000c8947 */ /* 0x000fea0003800000 */
[----:B------:R-:W0:Y:S02]  /*11a0*/  LDC.64 R8, c[0x0][0x588] ;  /* 0x00016200ff087b82 */ /* 0x000e240000000a00 */
[----:B0-----:R1:W5:Y:S01]  /*11b0*/  LDG.E R7, desc[UR16][R8.64] ;  /* 0x0000001008077981 */ /* 0x001362000c1e1900 */
[----:B------:R-:W-:Y:S05]  /*11c0*/  BRA `(.L_x_13) ;  /* 0x0000000000047947 */ /* 0x000fea0003800000 */
.L_x_14:
[----:B------:R-:W2:Y:S02]  /*11d0*/  LDC R7, c[0x0][0x580] ;  /* 0x00016000ff077b82 */ /* 0x000ea40000000800 */
.L_x_13:
[----:B------:R-:W-:Y:S02]  /*11e0*/  ULDC.64 UR4, c[0x0][0x5a0] ;  /* 0x0001680000047ab9 */ /* 0x000fe40000000a00 */
[----:B------:R-:W-:-:S04]  /*11f0*/  ISETP.NE.U32.AND P0, PT, RZ, UR4, PT ;  /* 0x00000004ff007c0c */ /* 0x000fc8000bf05070 */
[----:B------:R-:W-:-:S13]  /*1200*/  ISETP.NE.AND.EX P0, PT, RZ, UR5, PT, P0 ;  /* 0x00000005ff007c0c */ /* 0x000fda000bf05300 */
[----:B------:R-:W-:Y:S05]  /*1210*/  @!P0 BRA `(.L_x_15) ;  /* 0x00000000001c8947 */ /* 0x000fea0003800000 */
[----:B01----:R-:W0:Y:S02]  /*1220*/  LDC.64 R8, c[0x0][0x5a0] ;  /* 0x00016800ff087b82 */ /* 0x003e240000000a00 */
[----:B0-----:R-:W3:Y:S02]  /*1230*/  LDG.E.64 R8, desc[UR16][R8.64] ;  /* 0x0000001008087981 */ /* 0x001ee4000c1e1b00 */
[----:B---3--:R-:W-:-:S04]  /*1240*/  ISETP.NE.U32.AND P0, PT, R8, RZ, PT ;  /* 0x000000ff0800720c */ /* 0x008fc80003f05070 */
[----:B------:R-:W-:-:S13]  /*1250*/  ISETP.NE.AND.EX P0, PT, R9, RZ, PT, P0 ;  /* 0x000000ff0900720c */ /* 0x000fda0003f05300 */
[----:B------:R-:W-:Y:S05]  /*1260*/  @!P0 BRA `(.L_x_15) ;  /* 0x0000000000088947 */ /* 0x000fea0003800000 */
[----:B------:R0:W5:Y:S01]  /*1270*/  LD.E R12, desc[UR16][R8.64] ;  /* 0x00000010080c7980 */ /* 0x000162000c101900 */
[----:B------:R-:W-:Y:S05]  /*1280*/  BRA `(.L_x_16) ;  /* 0x0000000000207947 */ /* 0x000fea0003800000 */
.L_x_15:
[----:B------:R-:W-:Y:S02]  /*1290*/  ULDC.64 UR4, c[0x0][0x590] ;  /* 0x0001640000047ab9 */ /* 0x000fe40000000a00 */
[----:B------:R-:W-:-:S04]  /*12a0*/  ISETP.NE.U32.AND P0, PT, RZ, UR4, PT ;  /* 0x00000004ff007c0c */ /* 0x000fc8000bf05070 */
[----:B------:R-:W-:-:S13]  /*12b0*/  ISETP.NE.AND.EX P0, PT, RZ, UR5, PT, P0 ;  /* 0x00000005ff007c0c */ /* 0x000fda000bf05300 */
[----:B------:R-:W-:Y:S05]  /*12c0*/  @!P0 BRA `(.L_x_17) ;  /* 0x00000000000c8947 */ /* 0x000fea0003800000 */
[----:B------:R-:W3:Y:S02]  /*12d0*/  LDC.64 R12, c[0x0][0x590] ;  /* 0x00016400ff0c7b82 */ /* 0x000ee40000000a00 */
[----:B---3--:R3:W5:Y:S01]  /*12e0*/  LDG.E R12, desc[UR16][R12.64] ;  /* 0x000000100c0c7981 */ /* 0x008762000c1e1900 */
[----:B------:R-:W-:Y:S05]  /*12f0*/  BRA `(.L_x_16) ;  /* 0x0000000000047947 */ /* 0x000fea0003800000 */
.L_x_17:
[----:B------:R-:W4:Y:S02]  /*1300*/  LDC R12, c[0x0][0x584] ;  /* 0x00016100ff0c7b82 */ /* 0x000f240000000800 */
.L_x_16:
[----:B------:R-:W-:-:S13]  /*1310*/  LOP3.LUT P0, RZ, R14, 0xff, RZ, 0xc0, !PT ;  /* 0x000000ff0eff7812 */ /* 0x000fda000780c0ff */
[----:B------:R-:W-:Y:S05]  /*1320*/  @!P0 EXIT ;  /* 0x000000000000894d */ /* 0x000fea0003800000 */
[----:B------:R-:W-:Y:S01]  /*1330*/  ULDC UR4, c[0x0][0x28c] ;  /* 0x0000a30000047ab9 */ /* 0x000fe20000000800 */
[----:B------:R-:W-:Y:S01]  /*1340*/  LOP3.LUT R81, R2, 0x1, RZ, 0xfc, !PT ;  /* 0x0000000102517812 */ /* 0x000fe200078efcff */
[----:B------:R-:W-:-:S04]  /*1350*/  UIADD3 UR4, UR4, 0x3f, URZ ;  /* 0x0000003f04047890 */ /* 0x000fc8000fffe03f */
[----:B------:R-:W-:-:S04]  /*1360*/  USHF.R.S32.HI UR5, URZ, 0x1f, UR4 ;  /* 0x0000001f3f057899 */ /* 0x000fc80008011404 */
[----:B------:R-:W-:-:S03]  /*1370*/  ULEA.HI UR5, UR5, UR4, URZ, 0x6 ;  /* 0x0000000405057291 */ /* 0x000fc6000f8f303f */
[----:B------:R-:W-:Y:S01]  /*1380*/  UMOV UR4, URZ ;  /* 0x0000003f00047c82 */ /* 0x000fe20008000000 */
[----:B------:R-:W-:-:S03]  /*1390*/  USHF.R.S32.HI UR9, URZ, 0x6, UR5 ;  /* 0x000000063f097899 */ /* 0x000fc60008011405 */
[----:B------:R-:W-:-:S09]  /*13a0*/  UMOV UR5, URZ ;  /* 0x0000003f00057c82 */ /* 0x000fd20008000000 */
.L_x_108:
[----:B01----:R-:W-:Y:S01]  /*13b0*/  LOP3.LUT R8, R0, 0x80, RZ, 0xc0, !PT ;  /* 0x0000008000087812 */ /* 0x003fe200078ec0ff */
[----:B------:R-:W0:Y:S01]  /*13c0*/  S2UR UR13, SR_CgaCtaId ;  /* 0x00000000000d79c3 */ /* 0x000e220000008800 */
[----:B------:R-:W-:Y:S01]  /*13d0*/  UMOV UR12, 0x400 ;  /* 0x00000400000c7882 */ /* 0x000fe20000000000 */
[----:B------:R-:W-:Y:S01]  /*13e0*/  UMOV UR6, URZ ;  /* 0x0000003f00067c82 */ /* 0x000fe20008000000 */
[----:B------:R-:W-:Y:S01]  /*13f0*/  SHF.R.U32.HI R8, RZ, 0x7, R8 ;  /* 0x00000007ff087819 */ /* 0x000fe20000011608 */
[----:B------:R-:W-:Y:S01]  /*1400*/  UMOV UR7, URZ ;  /* 0x0000003f00077c82 */ /* 0x000fe20008000000 */
[----:B------:R-:W-:Y:S01]  /*1410*/  UMOV UR18, UR5 ;  /* 0x0000000500127c82 */ /* 0x000fe20008000000 */
[----:B------:R-:W-:Y:S01]  /*1420*/  CS2R R16, SRZ ;  /* 0x0000000000107805 */ /* 0x000fe2000001ff00 */
[----:B---3--:R-:W-:Y:S01]  /*1430*/  IMAD.MOV.U32 R13, RZ, RZ, RZ ;  /* 0x000000ffff0d7224 */ /* 0x008fe200078e00ff */
[----:B------:R-:W1:Y:S01]  /*1440*/  LDC R9, c[0x0][0x28c] ;  /* 0x0000a300ff097b82 */ /* 0x000e620000000800 */
[----:B------:R-:W3:Y:S01]  /*1450*/  SHFL.IDX PT, R8, R8, RZ, 0x1f ;  /* 0x00001fff08087589 */ /* 0x000ee200000e0000 */
[----:B------:R-:W-:-:S02]  /*1460*/  CS2R R18, SRZ ;  /* 0x0000000000127805 */ /* 0x000fc4000001ff00 */
[----:B------:R-:W-:Y:S02]  /*1470*/  CS2R R20, SRZ ;  /* 0x0000000000147805 */ /* 0x000fe4000001ff00 */
[----:B------:R-:W-:Y:S02]  /*1480*/  CS2R R22, SRZ ;  /* 0x0000000000167805 */ /* 0x000fe4000001ff00 */
[----:B------:R-:W-:Y:S02]  /*1490*/  CS2R R56, SRZ ;  /* 0x0000000000387805 */ /* 0x000fe4000001ff00 */
[----:B------:R-:W-:Y:S02]  /*14a0*/  CS2R R58, SRZ ;  /* 0x00000000003a7805 */ /* 0x000fe4000001ff00 */
[----:B------:R-:W-:Y:S02]  /*14b0*/  CS2R R60, SRZ ;  /* 0x00000000003c7805 */ /* 0x000fe4000001ff00 */
[----:B------:R-:W-:-:S02]  /*14c0*/  CS2R R62, SRZ ;  /* 0x00000000003e7805 */ /* 0x000fc4000001ff00 */
[----:B------:R-:W-:Y:S02]  /*14d0*/  CS2R R64, SRZ ;  /* 0x0000000000407805 */ /* 0x000fe4000001ff00 */
[----:B------:R-:W-:Y:S02]  /*14e0*/  CS2R R66, SRZ ;  /* 0x0000000000427805 */ /* 0x000fe4000001ff00 */
[----:B------:R-:W-:Y:S01]  /*14f0*/  CS2R R68, SRZ ;  /* 0x0000000000447805 */ /* 0x000fe2000001ff00 */
[----:B------:R-:W-:Y:S01]  /*1500*/  IMAD.MOV.U32 R70, RZ, RZ, RZ ;  /* 0x000000ffff467224 */ /* 0x000fe200078e00ff */
[----:B------:R-:W-:Y:S01]  /*1510*/  CS2R R74, SRZ ;  /* 0x00000000004a7805 */ /* 0x000fe2000001ff00 */
[----:B------:R-:W-:Y:S01]  /*1520*/  IMAD.MOV.U32 R72, RZ, RZ, RZ ;  /* 0x000000ffff487224 */ /* 0x000fe200078e00ff */
[----:B------:R-:W-:Y:S02]  /*1530*/  CS2R R76, SRZ ;  /* 0x00000000004c7805 */ /* 0x000fe4000001ff00 */
[----:B------:R-:W-:Y:S01]  /*1540*/  CS2R R78, SRZ ;  /* 0x00000000004e7805 */ /* 0x000fe2000001ff00 */
[----:B------:R-:W-:Y:S01]  /*1550*/  IMAD.MOV.U32 R80, RZ, RZ, RZ ;  /* 0x000000ffff507224 */ /* 0x000fe200078e00ff */
[----:B----4-:R-:W-:Y:S01]  /*1560*/  CS2R R24, SRZ ;  /* 0x0000000000187805 */ /* 0x010fe2000001ff00 */
[----:B------:R-:W-:Y:S01]  /*1570*/  IMAD.U32 R14, RZ, RZ, UR4 ;  /* 0x00000004ff0e7e24 */ /* 0x000fe2000f8e00ff */
[----:B------:R-:W-:-:S02]  /*1580*/  CS2R R26, SRZ ;  /* 0x00000000001a7805 */ /* 0x000fc4000001ff00 */
[----:B------:R-:W-:Y:S02]  /*1590*/  CS2R R28, SRZ ;  /* 0x00000000001c7805 */ /* 0x000fe4000001ff00 */
[----:B------:R-:W-:Y:S02]  /*15a0*/  CS2R R30, SRZ ;  /* 0x00000000001e7805 */ /* 0x000fe4000001ff00 */
[----:B------:R-:W-:Y:S02]  /*15b0*/  CS2R R32, SRZ ;  /* 0x0000000000207805 */ /* 0x000fe4000001ff00 */
[----:B-1----:R-:W-:Y:S02]  /*15c0*/  ISETP.GE.AND P0, PT, R9, 0x1, PT ;  /* 0x000000010900780c */ /* 0x002fe40003f06270 */
[----:B------:R-:W-:Y:S02]  /*15d0*/  CS2R R34, SRZ ;  /* 0x0000000000227805 */ /* 0x000fe4000001ff00 */
[----:B---3--:R-:W-:-:S02]  /*15e0*/  R2UR UR8, R8 ;  /* 0x00000000080872ca */ /* 0x008fc400000e0000 */
        /* <DEDUP_REMOVED lines=8> */
[----:B------:R-:W-:Y:S02]  /*1670*/  CS2R R52, SRZ ;  /* 0x0000000000347805 */ /* 0x000fe4000001ff00 */
[----:B------:R-:W-:Y:S01]  /*1680*/  CS2R R54, SRZ ;  /* 0x0000000000367805 */ /* 0x000fe2000001ff00 */
[----:B------:R-:W-:-:S04]  /*1690*/  ULEA.HI UR10, UR8, UR8, URZ, 0x1 ;  /* 0x00000008080a7291 */ /* 0x000fc8000f8f083f */
[----:B------:R-:W-:Y:S02]  /*16a0*/  ULOP3.LUT UR11, UR10, 0xffffe, URZ, 0xc0, !UPT ;  /* 0x000ffffe0a0b7892 */ /* 0x000fe4000f8ec03f */
[----:B0-----:R-:W-:Y:S02]  /*16b0*/  ULEA UR10, UR13, UR12, 0x18 ;  /* 0x0000000c0d0a7291 */ /* 0x001fe4000f8ec03f */
[----:B------:R-:W-:-:S03]  /*16c0*/  UIADD3 UR11, UR8, -UR11, URZ ;  /* 0x8000000b080b7290 */ /* 0x000fc6000fffe03f */
[----:B------:R-:W-:Y:S01]  /*16d0*/  UMOV UR8, URZ ;  /* 0x0000003f00087c82 */ /* 0x000fe20008000000 */
[----:B------:R-:W-:-:S04]  /*16e0*/  ULEA UR11, UR11, UR10, 0xc ;  /* 0x0000000a0b0b7291 */ /* 0x000fc8000f8e603f */
[----:B------:R-:W-:-:S04]  /*16f0*/  UIADD3 UR11, UR11, 0x200, URZ ;  /* 0x000002000b0b7890 */ /* 0x000fc8000fffe03f */
[----:B------:R-:W-:-:S04]  /*1700*/  USHF.R.U32.HI UR11, URZ, 0x4, UR11 ;  /* 0x000000043f0b7899 */ /* 0x000fc8000801160b */
[----:B------:R-:W-:Y:S01]  /*1710*/  ULOP3.LUT UR11, UR11, 0x3fff, URZ, 0xc0, !UPT ;  /* 0x00003fff0b0b7892 */ /* 0x000fe2000f8ec03f */
[----:B------:R-:W-:Y:S11]  /*1720*/  @!P0 BRA `(.L_x_18) ;  /* 0x0000000400748947 */ /* 0x000ff60003800000 */
[----:B------:R-:W-:-:S13]  /*1730*/  ISETP.NE.AND P1, PT, R81, 0x3, PT ;  /* 0x000000035100780c */ /* 0x000fda0003f25270 */
[----:B------:R-:W-:Y:S05]  /*1740*/  @!P1 BRA `(.L_x_19) ;  /* 0x0000000000049947 */ /* 0x000fea0003800000 */
[----:B------:R-:W-:Y:S01]  /*1750*/  BPT.TRAP 0x1 ;  /* 0x000000040000795c */ /* 0x000fe20000300000 */
.L_x_19:
[----:B------:R-:W-:Y:S01]  /*1760*/  ULEA UR6, UR5, UR10, 0x3 ;  /* 0x0000000a05067291 */ /* 0x000fe2000f8e183f */
[----:B------:R-:W-:-:S05]  /*1770*/  IMAD.U32 R8, RZ, RZ, UR4 ;  /* 0x00000004ff087e24 */ /* 0x000fca000f8e00ff */
[----:B------:R-:W-:-:S04]  /*1780*/  SHF.L.U32 R8, R8, 0x1f, RZ ;  /* 0x0000001f08087819 */ /* 0x000fc800000006ff */
[----:B------:R0:W1:Y:S01]  /*1790*/  SYNCS.PHASECHK.TRANS64.TRYWAIT P0, [UR6], R8 ;  /* 0x00000008ff0075a7 */ /* 0x0000620008000146 */
[----:B------:R-:W-:Y:S05]  /*17a0*/  @!P1 BRA `(.L_x_20) ;  /* 0x0000000000049947 */ /* 0x000fea0003800000 */
[----:B------:R-:W-:Y:S01]  /*17b0*/  BPT.TRAP 0x1 ;  /* 0x000000040000795c */ /* 0x000fe20000300000 */
.L_x_20:
[----:B-1----:R-:W-:Y:S05]  /*17c0*/  @P0 BRA `(.L_x_21) ;  /* 0x0000000000080947 */ /* 0x002fea0003800000 */
[----:B------:R-:W1:Y:S02]  /*17d0*/  SYNCS.PHASECHK.TRANS64.TRYWAIT P0, [UR6], R8 ;  /* 0x00000008ff0075a7 */ /* 0x000e640008000146 */
[----:B-1----:R-:W-:Y:S05]  /*17e0*/  @!P0 BRA `(.L_x_22) ;  /* 0x0000005c00208947 */ /* 0x002fea0003800000 */
.L_x_21:
[----:B------:R-:W-:Y:S01]  /*17f0*/  UIADD3 UR6, UR10, 0x24200, URZ ;  /* 0x000242000a067890 */ /* 0x000fe2000fffe03f */
[----:B------:R-:W-:Y:S01]  /*1800*/  WARPGROUP.ARRIVE ;  /* 0x00000000000079c5 */ /* 0x000fe20000000000 */
[----:B------:R-:W-:Y:S01]  /*1810*/  ULOP3.LUT UR12, UR11, 0x10000, URZ, 0xfc, !UPT ;  /* 0x000100000b0c7892 */ /* 0x000fe2000f8efc3f */
[----:B------:R-:W-:Y:S01]  /*1820*/  CS2R R16, SRZ ;  /* 0x0000000000107805 */ /* 0x000fe2000001ff00 */
[----:B------:R-:W-:Y:S01]  /*1830*/  USHF.R.U32.HI UR6, URZ, 0x4, UR6 ;  /* 0x000000043f067899 */ /* 0x000fe20008011606 */
[----:B------:R-:W-:Y:S01]  /*1840*/  IMAD.MOV.U32 R13, RZ, RZ, RZ ;  /* 0x000000ffff0d7224 */ /* 0x000fe200078e00ff */
[----:B------:R-:W-:Y:S01]  /*1850*/  ULEA UR12, UR5, UR12, 0x9 ;  /* 0x0000000c050c7291 */ /* 0x000fe2000f8e483f */
[----:B------:R-:W-:Y:S01]  /*1860*/  CS2R R18, SRZ ;  /* 0x0000000000127805 */ /* 0x000fe2000001ff00 */
[----:B------:R-:W-:Y:S01]  /*1870*/  ULOP3.LUT UR6, UR6, 0x3fff, URZ, 0xc0, !UPT ;  /* 0x00003fff06067892 */ /* 0x000fe2000f8ec03f */
[----:B------:R-:W-:Y:S01]  /*1880*/  CS2R R20, SRZ ;  /* 0x0000000000147805 */ /* 0x000fe2000001ff00 */
[----:B------:R-:W-:Y:S01]  /*1890*/  UMOV UR13, 0x80000020 ;  /* 0x80000020000d7882 */ /* 0x000fe20000000000 */
[----:B------:R-:W-:Y:S01]  /*18a0*/  UMOV UR15, 0x80000020 ;  /* 0x80000020000f7882 */ /* 0x000fe20000000000 */
[----:B------:R-:W-:Y:S01]  /*18b0*/  ULOP3.LUT UR6, UR6, 0x10000, URZ, 0xfc, !UPT ;  /* 0x0001000006067892 */ /* 0x000fe2000f8efc3f */
[----:B------:R-:W-:Y:S01]  /*18c0*/  CS2R R22, SRZ ;  /* 0x0000000000167805 */ /* 0x000fe2000001ff00 */
[----:B------:R-:W-:Y:S01]  /*18d0*/  ULDC UR7, c[0x0][0x50c] ;  /* 0x0001430000077ab9 */ /* 0x000fe20000000800 */
[----:B------:R-:W-:Y:S01]  /*18e0*/  CS2R R56, SRZ ;  /* 0x0000000000387805 */ /* 0x000fe2000001ff00 */
[----:B------:R-:W-:Y:S01]  /*18f0*/  ULEA UR14, UR5, UR6, 0x8 ;  /* 0x00000006050e7291 */ /* 0x000fe2000f8e403f */
[----:B------:R-:W-:Y:S01]  /*1900*/  CS2R R58, SRZ ;  /* 0x00000000003a7805 */ /* 0x000fe2000001ff00 */
[----:B------:R-:W-:Y:S01]  /*1910*/  UISETP.NE.AND UP0, UPT, UR7, 0x2, UPT ;  /* 0x000000020700788c */ /* 0x000fe2000bf05270 */
[----:B------:R-:W-:Y:S01]  /*1920*/  CS2R R60, SRZ ;  /* 0x00000000003c7805 */ /* 0x000fe2000001ff00 */
[----:B------:R-:W-:Y:S01]  /*1930*/  UMOV UR6, 0x2 ;  /* 0x0000000200067882 */ /* 0x000fe20000000000 */
[----:B------:R-:W-:Y:S01]  /*1940*/  CS2R R62, SRZ ;  /* 0x00000000003e7805 */ /* 0x000fe2000001ff00 */
[----:B------:R-:W-:Y:S01]  /*1950*/  USEL UR7, URZ, 0x1, UP0 ;  /* 0x000000013f077887 */ /* 0x000fe20008000000 */
[----:B------:R-:W-:-:S02]  /*1960*/  CS2R R64, SRZ ;  /* 0x0000000000407805 */ /* 0x000fc4000001ff00 */
[----:B------:R-:W-:Y:S01]  /*1970*/  CS2R R66, SRZ ;  /* 0x0000000000427805 */ /* 0x000fe2000001ff00 */
[----:B------:R-:W-:Y:S01]  /*1980*/  QGMMA.64x64x32.F32.E4M3.E4M3 R24, gdesc[UR12], RZ, !UPT ;  /* 0x00e000000c1879f3 */ /* 0x000fe2000c7008ff */
[----:B------:R-:W-:Y:S01]  /*1990*/  UIADD3 UR12, UR12, 0x2, URZ ;  /* 0x000000020c0c7890 */ /* 0x000fe2000fffe03f */
[----:B------:R-:W-:Y:S02]  /*19a0*/  CS2R R68, SRZ ;  /* 0x0000000000447805 */ /* 0x000fe4000001ff00 */
[----:B------:R-:W-:Y:S01]  /*19b0*/  ISETP.NE.AND P0, PT, RZ, UR7, PT ;  /* 0x00000007ff007c0c */ /* 0x000fe2000bf05270 */
[----:B------:R-:W-:Y:S01]  /*19c0*/  UIADD3 UR14, UR14, 0x2, URZ ;  /* 0x000000020e0e7890 */ /* 0x000fe2000fffe03f */
[----:B------:R-:W-:Y:S01]  /*19d0*/  IMAD.MOV.U32 R70, RZ, RZ, RZ ;  /* 0x000000ffff467224 */ /* 0x000fe200078e00ff */
[----:B------:R-:W-:Y:S01]  /*19e0*/  UMOV UR13, 0x80000020 ;  /* 0x80000020000d7882 */ /* 0x000fe20000000000 */
[----:B------:R-:W-:Y:S01]  /*19f0*/  UMOV UR15, 0x80000020 ;  /* 0x80000020000f7882 */ /* 0x000fe20000000000 */
[----:B------:R-:W-:Y:S01]  /*1a00*/  IMAD.MOV.U32 R72, RZ, RZ, RZ ;  /* 0x000000ffff487224 */ /* 0x000fe200078e00ff */
[----:B------:R-:W-:-:S02]  /*1a10*/  CS2R R74, SRZ ;  /* 0x00000000004a7805 */ /* 0x000fc4000001ff00 */
[----:B------:R-:W-:Y:S02]  /*1a20*/  CS2R R76, SRZ ;  /* 0x00000000004c7805 */ /* 0x000fe4000001ff00 */
[----:B------:R-:W-:Y:S01]  /*1a30*/  CS2R R78, SRZ ;  /* 0x00000000004e7805 */ /* 0x000fe2000001ff00 */
[----:B------:R-:W-:Y:S01]  /*1a40*/  IMAD.MOV.U32 R80, RZ, RZ, RZ ;  /* 0x000000ffff507224 */ /* 0x000fe200078e00ff */
[----:B------:R-:W-:Y:S01]  /*1a50*/  QGMMA.64x64x32.F32.E4M3.E4M3 R24, gdesc[UR12], R24, gsb0 ;  /* 0x00e000000c1879f3 */ /* 0x000fe20008000818 */
[----:B------:R-:W-:Y:S05]  /*1a60*/  @!P0 BRA `(.L_x_23) ;  /* 0x0000000000888947 */ /* 0x000fea0003800000 */
[----:B------:R-:W-:Y:S02]  /*1a70*/  WARPGROUP.DEPBAR.LE gsb0, 0x0 ;  /* 0x00008000000079c5 */ /* 0x000fe40000010000 */
[----:B------:R-:W-:-:S01]  /*1a80*/  FADD R79, RZ, R24 ;  /* 0x00000018ff4f7221 */ /* 0x000fc20000000000 */
[----:B------:R-:W-:Y:S01]  /*1a90*/  FADD R80, RZ, R25 ;  /* 0x00000019ff507221 */ /* 0x000fe20000000000 */
        /* <DEDUP_REMOVED lines=30> */
[----:B------:R-:W-:-:S06]  /*1c80*/  UMOV UR6, URZ ;  /* 0x0000003f00067c82 */ /* 0x000fcc0008000000 */
.L_x_23:
[----:B------:R-:W-:-:S04]  /*1c90*/  UIADD3 UR18, UR5, 0x1, URZ ;  /* 0x0000000105127890 */ /* 0x000fc8000fffe03f */
[----:B------:R-:W-:-:S04]  /*1ca0*/  UISETP.NE.AND UP0, UPT, UR18, 0x12, UPT ;  /* 0x000000121200788c */ /* 0x000fc8000bf05270 */
[----:B------:R-:W-:Y:S02]  /*1cb0*/  USEL UR8, URZ, 0x1, UP0 ;  /* 0x000000013f087887 */ /* 0x000fe40008000000 */
[----:B------:R-:W-:Y:S02]  /*1cc0*/  USEL UR18, UR18, URZ, UP0 ;  /* 0x0000003f12127287 */ /* 0x000fe40008000000 */
[----:B------:R-:W-:-:S06]  /*1cd0*/  ULOP3.LUT UR8, UR4, UR8, URZ, 0x3c, !UPT ;  /* 0x0000000804087292 */ /* 0x000fcc000f8e3c3f */
[----:B------:R-:W-:Y:S01]  /*1ce0*/  IMAD.U32 R14, RZ, RZ, UR8 ;  /* 0x00000008ff0e7e24 */ /* 0x000fe2000f8e00ff */
[----:B------:R-:W-:-:S06]  /*1cf0*/  UMOV UR8, 0x1 ;  /* 0x0000000100087882 */ /* 0x000fcc0000000000 */
.L_x_18:
[----:B------:R-:W-:-:S04]  /*1d00*/  UISETP.LT.AND UP0, UPT, UR9, 0x1, UPT ;  /* 0x000000010900788c */ /* 0x000fc8000bf01270 */
[----:B------:R-:W-:-:S04]  /*1d10*/  USEL UR12, UR9, 0x1, UP0 ;  /* 0x00000001090c7887 */ /* 0x000fc80008000000 */
[----:B------:R-:W-:-:S04]  /*1d20*/  UIADD3 UR12, UR9, -UR12, URZ ;  /* 0x8000000c090c7290 */ /* 0x000fc8000fffe03f */
[----:B------:R-:W-:-:S06]  /*1d30*/  UISETP.GE.AND UP0, UPT, UR12, 0x1, UPT ;  /* 0x000000010c00788c */ /* 0x000fcc000bf06270 */
[----:B------:R-:W-:-:S13]  /*1d40*/  PLOP3.LUT P0, PT, PT, PT, UP0, 0x80, 0x0 ;  /* 0x000000000000781c */ /* 0x000fda0003f0f008 */
[----:B------:R-:W-:Y:S05]  /*1d50*/  @!P0 BRA `(.L_x_24) ;  /* 0x0000000400888947 */ /* 0x000fea0003800000 */
[----:B01----:R-:W-:Y:S01]  /*1d60*/  IMAD.U32 R8, RZ, RZ, UR12 ;  /* 0x0000000cff087e24 */ /* 0x003fe2000f8e00ff */
[----:B------:R-:W-:Y:S01]  /*1d70*/  ULDC UR19, c[0x0][0x50c] ;  /* 0x0001430000137ab9 */ /* 0x000fe20000000800 */
[----:B------:R-:W-:-:S07]  /*1d80*/  IMAD.U32 R9, RZ, RZ, UR5 ;  /* 0x00000005ff097e24 */ /* 0x000fce000f8e00ff */
.L_x_32:
[----:B------:R-:W-:-:S13]  /*1d90*/  ISETP.NE.AND P1, PT, R81, 0x3, PT ;  /* 0x000000035100780c */ /* 0x000fda0003f25270 */
[----:B------:R-:W-:Y:S05]  /*1da0*/  @!P1 BRA `(.L_x_25) ;  /* 0x0000000000049947 */ /* 0x000fea0003800000 */
[----:B------:R-:W-:Y:S01]  /*1db0*/  BPT.TRAP 0x1 ;  /* 0x000000040000795c */ /* 0x000fe20000300000 */
.L_x_25:
[----:B------:R-:W0:Y:S01]  /*1dc0*/  S2UR UR12, SR_CgaCtaId ;  /* 0x00000000000c79c3 */ /* 0x000e220000008800 */
[----:B------:R-:W-:Y:S01]  /*1dd0*/  UMOV UR10, 0x400 ;  /* 0x00000400000a7882 */ /* 0x000fe20000000000 */
[----:B------:R-:W-:Y:S01]  /*1de0*/  SHF.L.U32 R10, R14, 0x1f, RZ ;  /* 0x0000001f0e0a7819 */ /* 0x000fe200000006ff */
[----:B0-----:R-:W-:-:S04]  /*1df0*/  ULEA UR10, UR12, UR10, 0x18 ;  /* 0x0000000a0c0a7291 */ /* 0x001fc8000f8ec03f */
[----:B------:R-:W-:-:S09]  /*1e00*/  ULEA UR12, UR18, UR10, 0x3 ;  /* 0x0000000a120c7291 */ /* 0x000fd2000f8e183f */
[----:B------:R0:W1:Y:S01]  /*1e10*/  SYNCS.PHASECHK.TRANS64.TRYWAIT P0, [UR12], R10 ;  /* 0x0000000aff0075a7 */ /* 0x000062000800014c */
[----:B------:R-:W-:Y:S05]  /*1e20*/  @!P1 BRA `(.L_x_26) ;  /* 0x0000000000049947 */ /* 0x000fea0003800000 */
[----:B------:R-:W-:Y:S01]  /*1e30*/  BPT.TRAP 0x1 ;  /* 0x000000040000795c */ /* 0x000fe20000300000 */
.L_x_26:
[----:B-1----:R-:W-:Y:S05]  /*1e40*/  @P0 BRA `(.L_x_27) ;  /* 0x0000000000080947 */ /* 0x002fea0003800000 */
[----:B------:R-:W1:Y:S02]  /*1e50*/  SYNCS.PHASECHK.TRANS64.TRYWAIT P0, [UR12], R10 ;  /* 0x0000000aff0075a7 */ /* 0x000e64000800014c */
[----:B-1----:R-:W-:Y:S05]  /*1e60*/  @!P0 BRA `(.L_x_28) ;  /* 0x0000005400988947 */ /* 0x002fea0003800000 */
.L_x_27:
[----:B------:R-:W-:Y:S01]  /*1e70*/  UIADD3 UR12, UR10, 0x24200, URZ ;  /* 0x000242000a0c7890 */ /* 0x000fe2000fffe03f */
[----:B------:R-:W-:Y:S01]  /*1e80*/  WARPGROUP.ARRIVE ;  /* 0x00000000000079c5 */ /* 0x000fe20000000000 */
[----:B------:R-:W-:Y:S02]  /*1e90*/  UISETP.NE.AND UP0, UPT, UR7, URZ, UPT ;  /* 0x0000003f0700728c */ /* 0x000fe4000bf05270 */
[----:B------:R-:W-:Y:S02]  /*1ea0*/  USHF.R.U32.HI UR12, URZ, 0x4, UR12 ;  /* 0x000000043f0c7899 */ /* 0x000fe4000801160c */
[----:B------:R-:W-:Y:S02]  /*1eb0*/  USEL UR8, UR8, URZ, !UP0 ;  /* 0x0000003f08087287 */ /* 0x000fe4000c000000 */
[----:B------:R-:W-:Y:S02]  /*1ec0*/  ULOP3.LUT UR7, UR12, 0x3fff, URZ, 0xc0, !UPT ;  /* 0x00003fff0c077892 */ /* 0x000fe4000f8ec03f */
[----:B------:R-:W-:-:S02]  /*1ed0*/  ULOP3.LUT UR12, UR11, 0x10000, URZ, 0xfc, !UPT ;  /* 0x000100000b0c7892 */ /* 0x000fc4000f8efc3f */
[----:B------:R-:W-:Y:S02]  /*1ee0*/  ULOP3.LUT UR7, UR7, 0x10000, URZ, 0xfc, !UPT ;  /* 0x0001000007077892 */ /* 0x000fe4000f8efc3f */
[----:B------:R-:W-:Y:S02]  /*1ef0*/  UISETP.NE.U32.AND UP0, UPT, UR8, URZ, UPT ;  /* 0x0000003f0800728c */ /* 0x000fe4000bf05070 */
[----:B------:R-:W-:Y:S02]  /*1f00*/  ULEA UR12, UR18, UR12, 0x9 ;  /* 0x0000000c120c7291 */ /* 0x000fe4000f8e483f */
[----:B------:R-:W-:Y:S01]  /*1f10*/  ULEA UR14, UR18, UR7, 0x8 ;  /* 0x00000007120e7291 */ /* 0x000fe2000f8e403f */
[----:B------:R-:W-:Y:S01]  /*1f20*/  UMOV UR13, 0x80000020 ;  /* 0x80000020000d7882 */ /* 0x000fe20000000000 */
[----:B------:R-:W-:Y:S01]  /*1f30*/  UMOV UR15, 0x80000020 ;  /* 0x80000020000f7882 */ /* 0x000fe20000000000 */
[----:B------:R-:W-:-:S06]  /*1f40*/  UIADD3 UR6, UR6, 0x2, URZ ;  /* 0x0000000206067890 */ /* 0x000fcc000fffe03f */
[----:B------:R-:W-:Y:S01]  /*1f50*/  QGMMA.64x64x32.F32.E4M3.E4M3 R24, gdesc[UR12], R24, UP0 ;  /* 0x00e000000c1879f3 */ /* 0x000fe2000bf00818 */
[----:B------:R-:W-:Y:S02]  /*1f60*/  UIADD3 UR12, UR12, 0x2, URZ ;  /* 0x000000020c0c7890 */ /* 0x000fe4000fffe03f */
[----:B------:R-:W-:Y:S01]  /*1f70*/  UIADD3 UR14, UR14, 0x2, URZ ;  /* 0x000000020e0e7890 */ /* 0x000fe2000fffe03f */
[----:B------:R-:W-:Y:S01]  /*1f80*/  UMOV UR13, 0x80000020 ;  /* 0x80000020000d7882 */ /* 0x000fe20000000000 */
[----:B------:R-:W-:Y:S01]  /*1f90*/  UMOV UR15, 0x80000020 ;  /* 0x80000020000f7882 */ /* 0x000fe20000000000 */
[----:B------:R-:W-:-:S04]  /*1fa0*/  UISETP.NE.AND UP0, UPT, UR6, UR19, UPT ;  /* 0x000000130600728c */ /* 0x000fc8000bf05270 */
[----:B------:R-:W-:-:S06]  /*1fb0*/  USEL UR7, URZ, 0x1, UP0 ;  /* 0x000000013f077887 */ /* 0x000fcc0008000000 */
[----:B------:R-:W-:Y:S01]  /*1fc0*/  ISETP.NE.AND P0, PT, RZ, UR7, PT ;  /* 0x00000007ff007c0c */ /* 0x000fe2000bf05270 */
[----:B------:R-:W-:Y:S03]  /*1fd0*/  QGMMA.64x64x32.F32.E4M3.E4M3 R24, gdesc[UR12], R24, gsb0 ;  /* 0x00e000000c1879f3 */ /* 0x000fe60008000818 */
[----:B------:R-:W-:-:S09]  /*1fe0*/  WARPGROUP.DEPBAR.LE gsb0, 0x1 ;  /* 0x00008000000079c5 */ /* 0x000fd20000010100 */
[----:B------:R-:W-:Y:S05]  /*1ff0*/  @!P0 BRA `(.L_x_29) ;  /* 0x0000000000888947 */ /* 0x000fea0003800000 */
[----:B------:R-:W-:Y:S02]  /*2000*/  WARPGROUP.DEPBAR.LE gsb0, 0x0 ;  /* 0x00008000000079c5 */ /* 0x000fe40000010000 */
[----:B------:R-:W-:-:S01]  /*2010*/  FADD R79, R24, R79 ;  /* 0x0000004f184f7221 */ /* 0x000fc20000000000 */
[----:B------:R-:W-:Y:S01]  /*2020*/  FADD R80, R25, R80 ;  /* 0x0000005019507221 */ /* 0x000fe20000000000 */
        /* <DEDUP_REMOVED lines=30> */
[----:B------:R-:W-:-:S06]  /*2210*/  UMOV UR6, URZ ;  /* 0x0000003f00067c82 */ /* 0x000fcc0008000000 */
.L_x_29:
[----:B------:R-:W-:Y:S05]  /*2220*/  @!P1 BRA `(.L_x_30) ;  /* 0x0000000000049947 */ /* 0x000fea0003800000 */
[----:B------:R-:W-:Y:S01]  /*2230*/  BPT.TRAP 0x1 ;  /* 0x000000040000795c */ /* 0x000fe20000300000 */
.L_x_30:
[----:B------:R-:W-:-:S13]  /*2240*/  ISETP.NE.AND P0, PT, R6, RZ, PT ;  /* 0x000000ff0600720c */ /* 0x000fda0003f05270 */
[----:B01----:R-:W-:-:S05]  /*2250*/  @P0 LEA R10, R9, UR10, 0x3 ;  /* 0x0000000a090a0c11 */ /* 0x003fca000f8e18ff */
[----:B------:R-:W-:-:S05]  /*2260*/  @P0 VIADD R10, R10, 0x90 ;  /* 0x000000900a0a0836 */ /* 0x000fca0000000000 */
[----:B------:R-:W-:-:S04]  /*2270*/  @P0 PRMT R10, R3, 0x654, R10 ;  /* 0x00000654030a0816 */ /* 0x000fc8000000000a */
[----:B------:R0:W-:Y:S01]  /*2280*/  @P0 SYNCS.ARRIVE.TRANS64.RED.A1T0 RZ, [R10+URZ], RZ ;  /* 0x000000ff0aff09a7 */ /* 0x0001e2000810043f */
[----:B------:R-:W-:-:S13]  /*2290*/  ISETP.GT.U32.AND P0, PT, R2, 0x1, PT ;  /* 0x000000010200780c */ /* 0x000fda0003f04070 */
[----:B0-----:R-:W-:Y:S05]  /*22a0*/  @P0 BRA `(.L_x_31) ;  /* 0x0000000000040947 */ /* 0x001fea0003800000 */
[----:B------:R-:W-:Y:S01]  /*22b0*/  BPT.TRAP 0x1 ;  /* 0x000000040000795c */ /* 0x000fe20000300000 */
.L_x_31:
[----:B------:R-:W-:Y:S01]  /*22c0*/  UIADD3 UR18, UR18, 0x1, URZ ;  /* 0x0000000112127890 */ /* 0x000fe2000fffe03f */
[C---:B------:R-:W-:Y:S01]  /*22d0*/  ISETP.GT.AND P1, PT, R8.reuse, 0x1, PT ;  /* 0x000000010800780c */ /* 0x040fe20003f24270 */
[----:B------:R-:W-:Y:S02]  /*22e0*/  VIADD R9, R9, 0x1 ;  /* 0x0000000109097836 */ /* 0x000fe40000000000 */
[----:B------:R-:W-:Y:S01]  /*22f0*/  UISETP.NE.AND UP0, UPT, UR18, 0x12, UPT ;  /* 0x000000121200788c */ /* 0x000fe2000bf05270 */
[----:B------:R-:W-:Y:S02]  /*2300*/  VIADD R8, R8, 0xffffffff ;  /* 0xffffffff08087836 */ /* 0x000fe40000000000 */
[C---:B------:R-:W-:Y:S01]  /*2310*/  ISETP.NE.AND P0, PT, R9.reuse, 0x12, PT ;  /* 0x000000120900780c */ /* 0x040fe20003f05270 */
[----:B------:R-:W-:Y:S02]  /*2320*/  USEL UR8, URZ, 0x1, UP0 ;  /* 0x000000013f087887 */ /* 0x000fe40008000000 */
[----:B------:R-:W-:Y:S01]  /*2330*/  USEL UR18, UR18, URZ, UP0 ;  /* 0x0000003f12127287 */ /* 0x000fe20008000000 */
[----:B------:R-:W-:-:S03]  /*2340*/  SEL R9, R9, RZ, P0 ;  /* 0x000000ff09097207 */ /* 0x000fc60000000000 */
[----:B------:R-:W-:Y:S01]  /*2350*/  LOP3.LUT R14, R14, UR8, RZ, 0x3c, !PT ;  /* 0x000000080e0e7c12 */ /* 0x000fe2000f8e3cff */
[----:B------:R-:W-:Y:S01]  /*2360*/  UMOV UR8, 0x1 ;  /* 0x0000000100087882 */ /* 0x000fe20000000000 */
[----:B------:R-:W-:Y:S06]  /*2370*/  @P1 BRA `(.L_x_32) ;  /* 0xfffffff800841947 */ /* 0x000fec000383ffff */
.L_x_24:
[----:B------:R-:W-:Y:S01]  /*2380*/  UISETP.NE.AND UP0, UPT, UR6, URZ, UPT ;  /* 0x0000003f0600728c */ /* 0x000fe2000bf05270 */
[----:B01----:R-:W0:Y:S03]  /*2390*/  LDC R8, c[0x0][0x28c] ;  /* 0x0000a300ff087b82 */ /* 0x003e260000000800 */
[----:B------:R-:W-:-:S06]  /*23a0*/  USEL UR6, URZ, 0x1, !UP0 ;  /* 0x000000013f067887 */ /* 0x000fcc000c000000 */
[----:B------:R-:W-:Y:S02]  /*23b0*/  ISETP.NE.AND P0, PT, RZ, UR6, PT ;  /* 0x00000006ff007c0c */ /* 0x000fe4000bf05270 */
[----:B0-----:R-:W-:-:S11]  /*23c0*/  ISETP.GE.AND P1, PT, R8, 0x1, PT ;  /* 0x000000010800780c */ /* 0x001fd60003f26270 */
[----:B------:R-:W-:Y:S05]  /*23d0*/  @!P0 BRA `(.L_x_33) ;  /* 0x0000000000848947 */ /* 0x000fea0003800000 */
[----:B------:R-:W-:Y:S02]  /*23e0*/  WARPGROUP.DEPBAR.LE gsb0, 0x0 ;  /* 0x00008000000079c5 */ /* 0x000fe40000010000 */
[----:B------:R-:W-:Y:S01]  /*23f0*/  FADD R79, R24, R79 ;  /* 0x0000004f184f7221 */ /* 0x000fe20000000000 */
        /* <DEDUP_REMOVED lines=30> */
[----:B------:R-:W-:-:S07]  /*25e0*/  FADD R16, R16, R55 ;  /* 0x0000003710107221 */ /* 0x000fce0000000000 */
.L_x_33:
[----:B------:R-:W-:Y:S02]  /*25f0*/  WARPGROUP.DEPBAR.LE gsb0, 0x0 ;  /* 0x00008000000079c5 */ /* 0x000fe40000010000 */
[----:B------:R-:W-:Y:S05]  /*2600*/  @!P1 BRA `(.L_x_34) ;  /* 0x0000000000549947 */ /* 0x000fea0003800000 */
[----:B------:R-:W-:-:S13]  /*2610*/  ISETP.NE.AND P0, PT, R81, 0x3, PT ;  /* 0x000000035100780c */ /* 0x000fda0003f05270 */
[----:B------:R-:W-:Y:S05]  /*2620*/  @!P0 BRA `(.L_x_35) ;  /* 0x0000000000048947 */ /* 0x000fea0003800000 */
[----:B------:R-:W-:Y:S01]  /*2630*/  BPT.TRAP 0x1 ;  /* 0x000000040000795c */ /* 0x000fe20000300000 */
.L_x_35:
[----:B------:R-:W-:Y:S01]  /*2640*/  ISETP.NE.AND P0, PT, R6, RZ, PT ;  /* 0x000000ff0600720c */ /* 0x000fe20003f05270 */
[----:B------:R-:W-:Y:S01]  /*2650*/  BSSY B0, `(.L_x_36) ;  /* 0x000000e000007945 */ /* 0x000fe20003800000 */
[----:B------:R-:W-:-:S11]  /*2660*/  ISETP.GT.U32.AND P1, PT, R2, 0x1, PT ;  /* 0x000000010200780c */ /* 0x000fd60003f24070 */
[----:B------:R-:W-:Y:S05]  /*2670*/  @!P0 BRA `(.L_x_37) ;  /* 0x00000000002c8947 */ /* 0x000fea0003800000 */
[----:B------:R-:W-:-:S04]  /*2680*/  UISETP.LT.AND UP0, UPT, UR9, 0x1, UPT ;  /* 0x000000010900788c */ /* 0x000fc8000bf01270 */
[----:B------:R-:W-:-:S04]  /*2690*/  USEL UR8, UR9, 0x1, UP0 ;  /* 0x0000000109087887 */ /* 0x000fc80008000000 */
[----:B------:R-:W-:-:S04]  /*26a0*/  UIADD3 UR8, UR5, UR9, -UR8 ;  /* 0x0000000905087290 */ /* 0x000fc8000fffe808 */
[----:B------:R-:W-:-:S04]  /*26b0*/  UIMAD.WIDE.U32 UR6, UR8, 0x38e38e39, URZ ;  /* 0x38e38e39080678a5 */ /* 0x000fc8000f8e003f */
[----:B------:R-:W-:-:S04]  /*26c0*/  USHF.R.U32.HI UR6, URZ, 0x2, UR7 ;  /* 0x000000023f067899 */ /* 0x000fc80008011607 */
[----:B------:R-:W-:-:S04]  /*26d0*/  UIMAD UR8, UR6, -0x12, UR8 ;  /* 0xffffffee060878a4 */ /* 0x000fc8000f8e0208 */
[----:B------:R-:W-:-:S04]  /*26e0*/  ULEA UR8, UR8, UR10, 0x3 ;  /* 0x0000000a08087291 */ /* 0x000fc8000f8e183f */
[----:B------:R-:W-:-:S06]  /*26f0*/  UIADD3 UR8, UR8, 0x90, URZ ;  /* 0x0000009008087890 */ /* 0x000fcc000fffe03f */
[----:B------:R-:W-:-:S05]  /*2700*/  IMAD.U32 R8, RZ, RZ, UR8 ;  /* 0x00000008ff087e24 */ /* 0x000fca000f8e00ff */
[----:B------:R-:W-:-:S04]  /*2710*/  PRMT R8, R3, 0x654, R8 ;  /* 0x0000065403087816 */ /* 0x000fc80000000008 */
[----:B------:R0:W-:Y:S03]  /*2720*/  SYNCS.ARRIVE.TRANS64.RED.A1T0 RZ, [R8+URZ], RZ ;  /* 0x000000ff08ff79a7 */ /* 0x0001e6000810043f */
.L_x_37:
[----:B------:R-:W-:Y:S05]  /*2730*/  BSYNC B0 ;  /* 0x0000000000007941 */ /* 0x000fea0003800000 */
.L_x_36:
[----:B------:R-:W-:Y:S05]  /*2740*/  @P1 BRA `(.L_x_34) ;  /* 0x0000000000041947 */ /* 0x000fea0003800000 */
[----:B------:R-:W-:Y:S01]  /*2750*/  BPT.TRAP 0x1 ;  /* 0x000000040000795c */ /* 0x000fe20000300000 */
.L_x_34:
[----:B------:R-:W1:Y:S01]  /*2760*/  LDC R24, c[0x0][0x288] ;  /* 0x0000a200ff187b82 */ /* 0x000e620000000800 */
[C---:B------:R-:W-:Y:S01]  /*2770*/  LOP3.LUT R14, R0.reuse, 0x3, RZ, 0xc0, !PT ;  /* 0x00000003000e7812 */ /* 0x040fe200078ec0ff */
[----:B------:R-:W-:Y:S01]  /*2780*/  IMAD.SHL.U32 R25, R15, 0x40, RZ ;  /* 0x000000400f197824 */ /* 0x000fe200078e00ff */
[--C-:B0-----:R-:W-:Y:S01]  /*2790*/  SHF.R.U32.HI R8, RZ, 0x2, R0.reuse ;  /* 0x00000002ff087819 */ /* 0x101fe20000011600 */
[----:B------:R-:W-:Y:S01]  /*27a0*/  UIADD3 UR5, UR9, UR5, URZ ;  /* 0x0000000509057290 */ /* 0x000fe2000fffe03f */
[----:B------:R-:W-:Y:S01]  /*27b0*/  LOP3.LUT R10, R0, 0x60, RZ, 0xc0, !PT ;  /* 0x00000060000a7812 */ /* 0x000fe200078ec0ff */
[----:B------:R-:W-:Y:S01]  /*27c0*/  ULDC UR12, c[0x0][0x284] ;  /* 0x0000a100000c7ab9 */ /* 0x000fe20000000800 */
[----:B------:R-:W-:Y:S01]  /*27d0*/  SHF.R.U32.HI R11, RZ, 0x7, R0 ;  /* 0x00000007ff0b7819 */ /* 0x000fe20000011600 */
[----:B------:R-:W-:Y:S01]  /*27e0*/  UISETP.GT.U32.AND UP0, UPT, UR5, 0x11, UPT ;  /* 0x000000110500788c */ /* 0x000fe2000bf04070 */
[----:B------:R-:W-:Y:S01]  /*27f0*/  LOP3.LUT R9, R8, 0x7, RZ, 0xc0, !PT ;  /* 0x0000000708097812 */ /* 0x000fe200078ec0ff */
[----:B------:R-:W-:Y:S01]  /*2800*/  UISETP.GE.U32.AND UP1, UPT, UR9, 0x12, UPT ;  /* 0x000000120900788c */ /* 0x000fe2000bf26070 */
[----:B------:R-:W-:Y:S01]  /*2810*/  SHF.R.U32.HI R10, RZ, 0x1, R10 ;  /* 0x00000001ff0a7819 */ /* 0x000fe2000001160a */
[----:B------:R-:W-:Y:S01]  /*2820*/  UISETP.LT.U32.AND UP0, UPT, UR9, 0x12, UP0 ;  /* 0x000000120900788c */ /* 0x000fe20008701070 */
[----:B------:R-:W-:Y:S01]  /*2830*/  LOP3.LUT R8, R11, 0x1, RZ, 0xc0, !PT ;  /* 0x000000010b087812 */ /* 0x000fe200078ec0ff */
[----:B------:R-:W-:Y:S01]  /*2840*/  ULDC.64 UR10, c[0x0][0x5d0] ;  /* 0x00017400000a7ab9 */ /* 0x000fe20000000a00 */
[----:B------:R-:W-:Y:S01]  /*2850*/  IADD3 R27, RZ, -R10, -R9 ;  /* 0x8000000aff1b7210 */ /* 0x000fe20007ffe809 */
[----:B------:R-:W-:Y:S01]  /*2860*/  UIMAD.WIDE.U32 UR6, UR5, 0x38e38e39, URZ ;  /* 0x38e38e39050678a5 */ /* 0x000fe2000f8e003f */
[----:B------:R-:W-:Y:S01]  /*2870*/  SHF.R.S32.HI R32, RZ, 0x1f, R73 ;  /* 0x0000001fff207819 */ /* 0x000fe20000011449 */
[----:B------:R-:W-:Y:S01]  /*2880*/  USEL UR8, URZ, 0x1, !UP0 ;  /* 0x000000013f087887 */ /* 0x000fe2000c000000 */
[C---:B------:R-:W-:Y:S01]  /*2890*/  IMAD.SHL.U32 R26, R8.reuse, 0x40, RZ ;  /* 0x00000040081a7824 */ /* 0x040fe200078e00ff */
[----:B------:R-:W-:Y:S01]  /*28a0*/  USHF.R.U32.HI UR6, URZ, 0x2, UR7 ;  /* 0x000000023f067899 */ /* 0x000fe20008011607 */
[----:B------:R-:W-:Y:S01]  /*28b0*/  IMAD R27, R8, -0x40, R27 ;  /* 0xffffffc0081b7824 */ /* 0x000fe200078e021b */
[----:B------:R-:W-:Y:S01]  /*28c0*/  ULOP3.LUT UR4, UR4, UR8, URZ, 0x3c, !UPT ;  /* 0x0000000804047292 */ /* 0x000fe2000f8e3c3f */
[----:B------:R-:W-:Y:S01]  /*28d0*/  IMAD R8, R32, UR10, RZ ;  /* 0x0000000a20087c24 */ /* 0x000fe2000f8e02ff */
[----:B-1----:R-:W-:Y:S01]  /*28e0*/  ISETP.GE.AND P0, PT, R25, R24, PT ;  /* 0x000000181900720c */ /* 0x002fe20003f06270 */
[----:B------:R-:W-:Y:S01]  /*28f0*/  IMAD R28, R14, -0x2, R24 ;  /* 0xfffffffe0e1c7824 */ /* 0x000fe200078e0218 */
[----:B------:R-:W-:Y:S01]  /*2900*/  LOP3.LUT R11, R26, 0x40, R9, 0xe2, !PT ;  /* 0x000000401a0b7812 */ /* 0x000fe200078ee209 */
[C---:B------:R-:W-:Y:S01]  /*2910*/  IMAD.SHL.U32 R24, R71.reuse, 0x80, RZ ;  /* 0x0000008047187824 */ /* 0x040fe200078e00ff */
[----:B------:R-:W-:Y:S01]  /*2920*/  UIMAD UR5, UR6, -0x12, UR5 ;  /* 0xffffffee060578a4 */ /* 0x000fe2000f8e0205 */
[----:B------:R-:W-:Y:S01]  /*2930*/  IMAD.SHL.U32 R14, R0, 0x2, RZ ;  /* 0x00000002000e7824 */ /* 0x000fe200078e00ff */
[----:B------:R-:W-:Y:S01]  /*2940*/  @UP1 ULOP3.LUT UR4, UR4, 0x1, UR6, 0x78, !UPT ;  /* 0x0000000104041892 */ /* 0x000fe2000f8e7806 */
[----:B------:R-:W-:Y:S01]  /*2950*/  IMAD.WIDE R30, R71, 0x80, RZ ;  /* 0x00000080471e7825 */ /* 0x000fe200078e02ff */
[----:B------:R-:W-:-:S02]  /*2960*/  ISETP.GE.OR P0, PT, R24, UR12, P0 ;  /* 0x0000000c18007c0c */ /* 0x000fc40008706670 */
[----:B------:R-:W-:Y:S01]  /*2970*/  LOP3.LUT R14, R25, 0x6, R14, 0xf8, !PT ;  /* 0x00000006190e7812 */ /* 0x000fe200078ef80e */
[C---:B------:R-:W-:Y:S01]  /*2980*/  IMAD R29, R73.reuse, UR11, R8 ;  /* 0x0000000b491d7c24 */ /* 0x040fe2000f8e0208 */
[----:B------:R-:W-:Y:S01]  /*2990*/  IADD3 R27, -R24, UR12, R27 ;  /* 0x0000000c181b7c10 */ /* 0x000fe2000fffe11b */
[----:B------:R-:W-:Y:S01]  /*29a0*/  IMAD.IADD R28, R28, 0x1, -R25 ;  /* 0x000000011c1c7824 */ /* 0x000fe200078e0a19 */
[----:B------:R-:W-:Y:S01]  /*29b0*/  SHF.R.S32.HI R15, RZ, 0x1f, R14 ;  /* 0x0000001fff0f7819 */ /* 0x000fe2000001140e */
[----:B------:R-:W-:Y:S01]  /*29c0*/  IMAD.MOV.U32 R26, RZ, RZ, -0x1 ;  /* 0xffffffffff1a7424 */ /* 0x000fe200078e00ff */
[----:B------:R-:W-:Y:S01]  /*29d0*/  LOP3.LUT R33, R30, R11, R10, 0xfe, !PT ;  /* 0x0000000b1e217212 */ /* 0x000fe200078efe0a */
[----:B------:R-:W-:-:S04]  /*29e0*/  IMAD.WIDE.U32 R8, R73, UR10, R14 ;  /* 0x0000000a49087c25 */ /* 0x000fc8000f8e000e */
[----:B------:R-:W-:Y:S01]  /*29f0*/  IMAD.IADD R9, R9, 0x1, R29 ;  /* 0x0000000109097824 */ /* 0x000fe200078e021d */
[----:B------:R-:W-:Y:S06]  /*2a00*/  @P0 BRA `(.L_x_38) ;  /* 0x0000002400940947 */ /* 0x000fec0003800000 */
[----:B------:R-:W0:Y:S01]  /*2a10*/  LDC.64 R24, c[0x0][0x5c8] ;  /* 0x00017200ff187b82 */ /* 0x000e220000000a00 */
[----:B------:R-:W-:Y:S01]  /*2a20*/  ULDC.64 UR6, c[0x0][0x5c0] ;  /* 0x0001700000067ab9 */ /* 0x000fe20000000a00 */
[----:B------:R-:W-:Y:S01]  /*2a30*/  BSSY B0, `(.L_x_38) ;  /* 0x0000262000007945 */ /* 0x000fe20003800000 */
[-C--:B0-----:R-:W-:Y:S02]  /*2a40*/  IMAD R10, R31, R24.reuse, RZ ;  /* 0x000000181f0a7224 */ /* 0x081fe400078e02ff */
[----:B------:R-:W-:-:S04]  /*2a50*/  IMAD.WIDE.U32 R8, R33, R24, R8 ;  /* 0x0000001821087225 */ /* 0x000fc800078e0008 */
[----:B------:R-:W-:Y:S01]  /*2a60*/  IMAD R11, R33, R25, R10 ;  /* 0x00000019210b7224 */ /* 0x000fe200078e020a */
[----:B------:R-:W-:Y:S02]  /*2a70*/  LEA R10, P0, R24, R8, 0x3 ;  /* 0x00000008180a7211 */ /* 0x000fe400078018ff */
[----:B------:R-:W-:Y:S01]  /*2a80*/  IADD3 R8, P1, R8, UR6, RZ ;  /* 0x0000000608087c10 */ /* 0x000fe2000ff3e0ff */
[----:B------:R-:W-:Y:S01]  /*2a90*/  IMAD.IADD R9, R9, 0x1, R11 ;  /* 0x0000000109097824 */ /* 0x000fe200078e020b */
[----:B------:R-:W-:-:S04]  /*2aa0*/  IADD3 R10, P2, R10, UR6, RZ ;  /* 0x000000060a0a7c10 */ /* 0x000fc8000ff5e0ff */
[----:B------:R-:W-:Y:S02]  /*2ab0*/  LEA.HI.X R11, R24, R9, R25, 0x3, P0 ;  /* 0x00000009180b7211 */ /* 0x000fe400000f1c19 */
[----:B----45:R-:W-:Y:S02]  /*2ac0*/  FSETP.NEU.AND P0, PT, R12, RZ, PT ;  /* 0x000000ff0c00720b */ /* 0x030fe40003f0d000 */
[----:B------:R-:W-:Y:S02]  /*2ad0*/  IADD3.X R9, R9, UR7, RZ, P1, !PT ;  /* 0x0000000709097c10 */ /* 0x000fe40008ffe4ff */
[----:B------:R-:W-:-:S09]  /*2ae0*/  IADD3.X R11, R11, UR7, RZ, P2, !PT ;  /* 0x000000070b0b7c10 */ /* 0x000fd200097fe4ff */
[----:B------:R-:W-:Y:S05]  /*2af0*/  @!P0 BRA `(.L_x_39) ;  /* 0x0000001c00148947 */ /* 0x000fea0003800000 */
[----:B------:R-:W-:Y:S01]  /*2b00*/  ULDC.64 UR6, c[0x0][0x5b8] ;  /* 0x00016e0000067ab9 */ /* 0x000fe20000000a00 */
[----:B------:R-:W-:Y:S01]  /*2b10*/  ISETP.GE.AND P0, PT, R28, 0x1, PT ;  /* 0x000000011c00780c */ /* 0x000fe20003f06270 */
[----:B------:R-:W-:Y:S01]  /*2b20*/  IMAD R32, R32, UR6, RZ ;  /* 0x0000000620207c24 */ /* 0x000fe2000f8e02ff */
[----:B------:R-:W-:Y:S01]  /*2b30*/  ULDC.64 UR10, c[0x0][0x5a8] ;  /* 0x00016a00000a7ab9 */ /* 0x000fe20000000a00 */
[----:B------:R-:W-:Y:S01]  /*2b40*/  IMAD.WIDE.U32 R24, R73, UR6, R14 ;  /* 0x0000000649187c25 */ /* 0x000fe2000f8e000e */
[----:B------:R-:W-:Y:S01]  /*2b50*/  ISETP.LT.OR P3, PT, R27, 0x1, !P0 ;  /* 0x000000011b00780c */ /* 0x000fe20004761670 */
[----:B------:R-:W-:Y:S02]  /*2b60*/  BSSY B1, `(.L_x_40) ;  /* 0x000000c000017945 */ /* 0x000fe40003800000 */
[----:B------:R-:W-:Y:S01]  /*2b70*/  IMAD R73, R73, UR7, R32 ;  /* 0x0000000749497c24 */ /* 0x000fe2000f8e0220 */
[----:B------:R-:W-:Y:S02]  /*2b80*/  ULDC.64 UR6, c[0x0][0x5b0] ;  /* 0x00016c0000067ab9 */ /* 0x000fe40000000a00 */
[----:B------:R-:W-:-:S02]  /*2b90*/  IMAD R29, R31, UR6, RZ ;  /* 0x000000061f1d7c24 */ /* 0x000fc4000f8e02ff */
[----:B------:R-:W-:Y:S02]  /*2ba0*/  IMAD.IADD R25, R25, 0x1, R73 ;  /* 0x0000000119197824 */ /* 0x000fe400078e0249 */
[C---:B------:R-:W-:Y:S02]  /*2bb0*/  IMAD R29, R33.reuse, UR7, R29 ;  /* 0x00000007211d7c24 */ /* 0x040fe4000f8e021d */
[----:B------:R-:W-:-:S03]  /*2bc0*/  IMAD.WIDE.U32 R14, R33, UR6, R24 ;  /* 0x00000006210e7c25 */ /* 0x000fc6000f8e0018 */
[----:B------:R-:W-:-:S04]  /*2bd0*/  IADD3 R14, P1, R14, UR10, RZ ;  /* 0x0000000a0e0e7c10 */ /* 0x000fc8000ff3e0ff */
[--C-:B------:R-:W-:Y:S02]  /*2be0*/  IADD3.X R15, R15, UR11, R29.reuse, P1, !PT ;  /* 0x0000000b0f0f7c10 */ /* 0x100fe40008ffe41d */
[----:B------:R-:W-:Y:S01]  /*2bf0*/  PRMT R29, RZ, 0x7610, R29 ;  /* 0x00007610ff1d7816 */ /* 0x000fe2000000001d */
[----:B------:R-:W-:Y:S06]  /*2c00*/  @P3 BRA `(.L_x_41) ;  /* 0x0000000000043947 */ /* 0x000fec0003800000 */
[----:B------:R0:W5:Y:S02]  /*2c10*/  LDG.E.U8 R29, desc[UR16][R14.64] ;  /* 0x000000100e1d7981 */ /* 0x000164000c1e1100 */
.L_x_41:
[----:B------:R-:W-:Y:S05]  /*2c20*/  BSYNC B1 ;  /* 0x0000000000017941 */ /* 0x000fea0003800000 */
.L_x_40:
[----:B-----5:R-:W-:Y:S01]  /*2c30*/  LOP3.LUT R29, R29, 0xff, RZ, 0xc0, !PT ;  /* 0x000000ff1d1d7812 */ /* 0x020fe200078ec0ff */
[----:B------:R-:W-:Y:S01]  /*2c40*/  BSSY B1, `(.L_x_42) ;  /* 0x000000c000017945 */ /* 0x000fe20003800000 */
[----:B------:R-:W-:Y:S02]  /*2c50*/  ISETP.GE.AND P1, PT, R28, 0x2, PT ;  /* 0x000000021c00780c */ /* 0x000fe40003f26270 */
[----:B------:R-:W-:Y:S02]  /*2c60*/  F2FP.F16.E4M3.UNPACK_B R29, R29 ;  /* 0x0000001dff1d723e */ /* 0x000fe400020006ff */
[----:B------:R-:W-:-:S03]  /*2c70*/  ISETP.LT.OR P2, PT, R27, 0x1, !P1 ;  /* 0x000000011b00780c */ /* 0x000fc60004f41670 */
[----:B------:R-:W-:-:S05]  /*2c80*/  HADD2.F32 R29, -RZ, R29.H0_H0 ;  /* 0x2000001dff1d7230 */ /* 0x000fca0000004100 */
[----:B------:R-:W-:Y:S01]  /*2c90*/  FMUL R32, R29, R12 ;  /* 0x0000000c1d207220 */ /* 0x000fe20000400000 */
[----:B------:R-:W-:-:S03]  /*2ca0*/  PRMT R29, RZ, 0x7610, R29 ;  /* 0x00007610ff1d7816 */ /* 0x000fc6000000001d */
[----:B--2---:R-:W-:-:S05]  /*2cb0*/  FFMA R32, R79, R7, R32 ;  /* 0x000000074f207223 */ /* 0x004fca0000000020 */
[----:B------:R-:W-:-:S05]  /*2cc0*/  F2FP.SATFINITE.E4M3.F32.PACK_AB_MERGE_C R35, RZ, R32, RZ ;  /* 0x00000020ff23723e */ /* 0x000fca00048070ff */
[----:B------:R1:W-:Y:S01]  /*2cd0*/  @!P3 STG.E.U8 desc[UR16][R8.64], R35 ;  /* 0x000000230800b986 */ /* 0x0003e2000c101110 */
[----:B------:R-:W-:Y:S05]  /*2ce0*/  @P2 BRA `(.L_x_43) ;  /* 0x0000000000042947 */ /* 0x000fea0003800000 */
[----:B------:R2:W5:Y:S02]  /*2cf0*/  LDG.E.U8 R29, desc[UR16][R14.64+0x1] ;  /* 0x000001100e1d7981 */ /* 0x000564000c1e1100 */
.L_x_43:
[----:B------:R-:W-:Y:S05]  /*2d00*/  BSYNC B1 ;  /* 0x0000000000017941 */ /* 0x000fea0003800000 */
.L_x_42:
[----:B-----5:R-:W-:Y:S01]  /*2d10*/  LOP3.LUT R29, R29, 0xff, RZ, 0xc0, !PT ;  /* 0x000000ff1d1d7812 */ /* 0x020fe200078ec0ff */
[----:B------:R-:W-:Y:S01]  /*2d20*/  BSSY B1, `(.L_x_44) ;  /* 0x0000012000017945 */ /* 0x000fe20003800000 */
[----:B------:R-:W-:Y:S02]  /*2d30*/  IADD3 R33, P3, R33, 0x8, RZ ;  /* 0x0000000821217810 */ /* 0x000fe40007f7e0ff */
[----:B------:R-:W-:Y:S02]  /*2d40*/  F2FP.F16.E4M3.UNPACK_B R29, R29 ;  /* 0x0000001dff1d723e */ /* 0x000fe400020006ff */
[----:B------:R-:W-:Y:S01]  /*2d50*/  ISETP.LT.OR P0, PT, R27, 0x9, !P0 ;  /* 0x000000091b00780c */ /* 0x000fe20004701670 */
[----:B------:R-:W-:Y:S02]  /*2d60*/  IMAD.X R30, RZ, RZ, R31, P3 ;  /* 0x000000ffff1e7224 */ /* 0x000fe400018e061f */
[----:B------:R-:W-:Y:S02]  /*2d70*/  HADD2.F32 R29, -RZ, R29.H0_H0 ;  /* 0x2000001dff1d7230 */ /* 0x000fe40000004100 */
[----:B------:R-:W-:-:S02]  /*2d80*/  IMAD R30, R30, UR6, RZ ;  /* 0x000000061e1e7c24 */ /* 0x000fc4000f8e02ff */
[----:B------:R-:W-:-:S04]  /*2d90*/  IMAD.WIDE.U32 R24, R33, UR6, R24 ;  /* 0x0000000621187c25 */ /* 0x000fc8000f8e0018 */
[----:B------:R-:W-:Y:S01]  /*2da0*/  FMUL R29, R29, R12 ;  /* 0x0000000c1d1d7220 */ /* 0x000fe20000400000 */
[----:B------:R-:W-:-:S03]  /*2db0*/  IMAD R33, R33, UR7, R30 ;  /* 0x0000000721217c24 */ /* 0x000fc6000f8e021e */
[----:B------:R-:W-:Y:S01]  /*2dc0*/  FFMA R29, R80, R7, R29 ;  /* 0x00000007501d7223 */ /* 0x000fe2000000001d */
[----:B------:R-:W-:-:S04]  /*2dd0*/  IADD3 R24, P3, R24, UR10, RZ ;  /* 0x0000000a18187c10 */ /* 0x000fc8000ff7e0ff */
[----:B------:R-:W-:Y:S02]  /*2de0*/  F2FP.SATFINITE.E4M3.F32.PACK_AB_MERGE_C R31, RZ, R29, RZ ;  /* 0x0000001dff1f723e */ /* 0x000fe400048070ff */
[----:B------:R-:W-:Y:S02]  /*2df0*/  IADD3.X R25, R25, UR11, R33, P3, !PT ;  /* 0x0000000b19197c10 */ /* 0x000fe40009ffe421 */
[----:B------:R-:W-:Y:S01]  /*2e00*/  PRMT R29, RZ, 0x7610, R29 ;  /* 0x00007610ff1d7816 */ /* 0x000fe2000000001d */
[----:B------:R3:W-:Y:S01]  /*2e10*/  @!P2 STG.E.U8 desc[UR16][R8.64+0x1], R31 ;  /* 0x0000011f0800a986 */ /* 0x0007e2000c101110 */
[----:B------:R-:W-:Y:S05]  /*2e20*/  @P0 BRA `(.L_x_45) ;  /* 0x0000000000040947 */ /* 0x000fea0003800000 */
[----:B------:R4:W5:Y:S02]  /*2e30*/  LDG.E.U8 R29, desc[UR16][R24.64] ;  /* 0x00000010181d7981 */ /* 0x000964000c1e1100 */
.L_x_45:
[----:B------:R-:W-:Y:S05]  /*2e40*/  BSYNC B1 ;  /* 0x0000000000017941 */ /* 0x000fea0003800000 */
.L_x_44:
[----:B-----5:R-:W-:Y:S01]  /*2e50*/  LOP3.LUT R29, R29, 0xff, RZ, 0xc0, !PT ;  /* 0x000000ff1d1d7812 */ /* 0x020fe200078ec0ff */
[----:B------:R-:W-:Y:S01]  /*2e60*/  BSSY B1, `(.L_x_46) ;  /* 0x000000b000017945 */ /* 0x000fe20003800000 */
[----:B------:R-:W-:Y:S02]  /*2e70*/  ISETP.LT.OR P1, PT, R27, 0x9, !P1 ;  /* 0x000000091b00780c */ /* 0x000fe40004f21670 */
[----:B------:R-:W-:-:S05]  /*2e80*/  F2FP.F16.E4M3.UNPACK_B R29, R29 ;  /* 0x0000001dff1d723e */ /* 0x000fca00020006ff */
[----:B------:R-:W-:-:S05]  /*2e90*/  HADD2.F32 R29, -RZ, R29.H0_H0 ;  /* 0x2000001dff1d7230 */ /* 0x000fca0000004100 */
[----:B------:R-:W-:Y:S01]  /*2ea0*/  FMUL R30, R29, R12 ;  /* 0x0000000c1d1e7220 */ /* 0x000fe20000400000 */
[----:B------:R-:W-:-:S03]  /*2eb0*/  PRMT R29, RZ, 0x7610, R29 ;  /* 0x00007610ff1d7816 */ /* 0x000fc6000000001d */
[----:B------:R-:W-:-:S05]  /*2ec0*/  FFMA R30, R77, R7, R30 ;  /* 0x000000074d1e7223 */ /* 0x000fca000000001e */
[----:B---3--:R-:W-:-:S05]  /*2ed0*/  F2FP.SATFINITE.E4M3.F32.PACK_AB_MERGE_C R31, RZ, R30, RZ ;  /* 0x0000001eff1f723e */ /* 0x008fca00048070ff */
[----:B------:R3:W-:Y:S01]  /*2ee0*/  @!P0 STG.E.U8 desc[UR16][R10.64], R31 ;  /* 0x0000001f0a008986 */ /* 0x0007e2000c101110 */
[----:B------:R-:W-:Y:S05]  /*2ef0*/  @P1 BRA `(.L_x_47) ;  /* 0x0000000000041947 */ /* 0x000fea0003800000 */
[----:B------:R0:W5:Y:S02]  /*2f00*/  LDG.E.U8 R29, desc[UR16][R24.64+0x1] ;  /* 0x00000110181d7981 */ /* 0x000164000c1e1100 */
.L_x_47:
[----:B------:R-:W-:Y:S05]  /*2f10*/  BSYNC B1 ;  /* 0x0000000000017941 */ /* 0x000fea0003800000 */
.L_x_46:
[----:B-----5:R-:W-:Y:S01]  /*2f20*/  LOP3.LUT R29, R29, 0xff, RZ, 0xc0, !PT ;  /* 0x000000ff1d1d7812 */ /* 0x020fe200078ec0ff */
[----:B------:R-:W-:Y:S01]  /*2f30*/  BSSY B1, `(.L_x_48) ;  /* 0x000000c000017945 */ /* 0x000fe20003800000 */
[----:B------:R-:W-:Y:S02]  /*2f40*/  ISETP.GE.AND P0, PT, R28, 0x9, PT ;  /* 0x000000091c00780c */ /* 0x000fe40003f06270 */
[----:B------:R-:W-:Y:S02]  /*2f50*/  F2FP.F16.E4M3.UNPACK_B R29, R29 ;  /* 0x0000001dff1d723e */ /* 0x000fe400020006ff */
[----:B------:R-:W-:-:S03]  /*2f60*/  ISETP.LT.OR P2, PT, R27, 0x1, !P0 ;  /* 0x000000011b00780c */ /* 0x000fc60004741670 */
[----:B------:R-:W-:-:S05]  /*2f70*/  HADD2.F32 R29, -RZ, R29.H0_H0 ;  /* 0x2000001dff1d7230 */ /* 0x000fca0000004100 */
[----:B------:R-:W-:-:S04]  /*2f80*/  FMUL R29, R29, R12 ;  /* 0x0000000c1d1d7220 */ /* 0x000fc80000400000 */
[----:B------:R-:W-:-:S05]  /*2f90*/  FFMA R29, R78, R7, R29 ;  /* 0x000000074e1d7223 */ /* 0x000fca000000001d */
[----:B---3--:R-:W-:Y:S02]  /*2fa0*/  F2FP.SATFINITE.E4M3.F32.PACK_AB_MERGE_C R31, RZ, R29, RZ ;  /* 0x0000001dff1f723e */ /* 0x008fe400048070ff */
[----:B------:R-:W-:-:S03]  /*2fb0*/  PRMT R29, RZ, 0x7610, R29 ;  /* 0x00007610ff1d7816 */ /* 0x000fc6000000001d */
[----:B------:R3:W-:Y:S01]  /*2fc0*/  @!P1 STG.E.U8 desc[UR16][R10.64+0x1], R31 ;  /* 0x0000011f0a009986 */ /* 0x0007e2000c101110 */
[----:B------:R-:W-:Y:S05]  /*2fd0*/  @P2 BRA `(.L_x_49) ;  /* 0x0000000000042947 */ /* 0x000fea0003800000 */
[----:B------:R0:W5:Y:S02]  /*2fe0*/  LDG.E.U8 R29, desc[UR16][R14.64+0x8] ;  /* 0x000008100e1d7981 */ /* 0x000164000c1e1100 */
.L_x_49:
[----:B------:R-:W-:Y:S05]  /*2ff0*/  BSYNC B1 ;  /* 0x0000000000017941 */ /* 0x000fea0003800000 */
.L_x_48:
        /* <DEDUP_REMOVED lines=13> */
.L_x_51:
[----:B------:R-:W-:Y:S05]  /*30d0*/  BSYNC B1 ;  /* 0x0000000000017941 */ /* 0x000fea0003800000 */
.L_x_50:
[----:B-----5:R-:W-:Y:S01]  /*30e0*/  LOP3.LUT R29, R29, 0xff, RZ, 0xc0, !PT ;  /* 0x000000ff1d1d7812 */ /* 0x020fe200078ec0ff */
[----:B------:R-:W-:Y:S01]  /*30f0*/  BSSY B1, `(.L_x_52) ;  /* 0x000000b000017945 */ /* 0x000fe20003800000 */
[----:B------:R-:W-:Y:S02]  /*3100*/  ISETP.LT.OR P0, PT, R27, 0x9, !P0 ;  /* 0x000000091b00780c */ /* 0x000fe40004701670 */
[----:B------:R-:W-:-:S05]  /*3110*/  F2FP.F16.E4M3.UNPACK_B R29, R29 ;  /* 0x0000001dff1d723e */ /* 0x000fca00020006ff */
        /* <DEDUP_REMOVED lines=8> */
.L_x_53:
[----:B------:R-:W-:Y:S05]  /*31a0*/  BSYNC B1 ;  /* 0x0000000000017941 */ /* 0x000fea0003800000 */
.L_x_52:
        /* <DEDUP_REMOVED lines=12> */
.L_x_55:
[----:B------:R-:W-:Y:S05]  /*3270*/  BSYNC B1 ;  /* 0x0000000000017941 */ /* 0x000fea0003800000 */
.L_x_54:
        /* <DEDUP_REMOVED lines=13> */
.L_x_57:
[----:B------:R-:W-:Y:S05]  /*3350*/  BSYNC B1 ;  /* 0x0000000000017941 */ /* 0x000fea0003800000 */
.L_x_56:
        /* <DEDUP_REMOVED lines=13> */
.L_x_59:
[----:B------:R-:W-:Y:S05]  /*3430*/  BSYNC B1 ;  /* 0x0000000000017941 */ /* 0x000fea0003800000 */
.L_x_58:
        /* <DEDUP_REMOVED lines=12> */
.L_x_61:
[----:B------:R-:W-:Y:S05]  /*3500*/  BSYNC B1 ;  /* 0x0000000000017941 */ /* 0x000fea0003800000 */
.L_x_60:
        /* <DEDUP_REMOVED lines=12> */
.L_x_63:
[----:B------:R-:W-:Y:S05]  /*35d0*/  BSYNC B1 ;  /* 0x0000000000017941 */ /* 0x000fea0003800000 */
.L_x_62:
        /* <DEDUP_REMOVED lines=13> */
.L_x_65:
[----:B------:R-:W-:Y:S05]  /*36b0*/  BSYNC B1 ;  /* 0x0000000000017941 */ /* 0x000fea0003800000 */
.L_x_64:
        /* <DEDUP_REMOVED lines=13> */
.L_x_67:
[----:B------:R-:W-:Y:S05]  /*3790*/  BSYNC B1 ;  /* 0x0000000000017941 */ /* 0x000fea0003800000 */
.L_x_66:
        /* <DEDUP_REMOVED lines=12> */
.L_x_69:
[----:B------:R-:W-:Y:S05]  /*3860*/  BSYNC B1 ;  /* 0x0000000000017941 */ /* 0x000fea0003800000 */
.L_x_68:
        /* <DEDUP_REMOVED lines=12> */
.L_x_71:
[----:B------:R-:W-:Y:S05]  /*3930*/  BSYNC B1 ;  /* 0x0000000000017941 */ /* 0x000fea0003800000 */
.L_x_70:
        /* <DEDUP_REMOVED lines=13> */
.L_x_73:
[----:B------:R-:W-:Y:S05]  /*3a10*/  BSYNC B1 ;  /* 0x0000000000017941 */ /* 0x000fea0003800000 */
.L_x_72:
        /* <DEDUP_REMOVED lines=13> */
.L_x_75:
[----:B------:R-:W-:Y:S05]  /*3af0*/  BSYNC B1 ;  /* 0x0000000000017941 */ /* 0x000fea0003800000 */
.L_x_74:
        /* <DEDUP_REMOVED lines=12> */
.L_x_77:
[----:B------:R-:W-:Y:S05]  /*3bc0*/  BSYNC B1 ;  /* 0x0000000000017941 */ /* 0x000fea0003800000 */
.L_x_76:
        /* <DEDUP_REMOVED lines=12> */
.L_x_79:
[----:B------:R-:W-:Y:S05]  /*3c90*/  BSYNC B1 ;  /* 0x0000000000017941 */ /* 0x000fea0003800000 */
.L_x_78:
        /* <DEDUP_REMOVED lines=13> */
.L_x_81:
[----:B------:R-:W-:Y:S05]  /*3d70*/  BSYNC B1 ;  /* 0x0000000000017941 */ /* 0x000fea0003800000 */
.L_x_80:
        /* <DEDUP_REMOVED lines=13> */
.L_x_83:
[----:B------:R-:W-:Y:S05]  /*3e50*/  BSYNC B1 ;  /* 0x0000000000017941 */ /* 0x000fea0003800000 */
.L_x_82:
        /* <DEDUP_REMOVED lines=12> */
.L_x_85:
[----:B------:R-:W-:Y:S05]  /*3f20*/  BSYNC B1 ;  /* 0x0000000000017941 */ /* 0x000fea0003800000 */
.L_x_84:
[----:B-----5:R-:W-:Y:S01]  /*3f30*/  LOP3.LUT R29, R29, 0xff, RZ, 0xc0, !PT ;  /* 0x000000ff1d1d7812 */ /* 0x020fe200078ec0ff */
[----:B------:R-:W-:Y:S01]  /*3f40*/  BSSY B1, `(.L_x_86) ;  /* 0x000000b000017945 */ /* 0x000fe20003800000 */
[----:B------:R-:W-:Y:S02]  /*3f50*/  ISETP.LT.OR P1, PT, R27, 0x9, !P1 ;  /* 0x000000091b00780c */ /* 0x000fe40004f21670 */
[----:B------:R-:W-:-:S05]  /*3f60*/  F2FP.F16.E4M3.UNPACK_B R29, R29 ;  /* 0x0000001dff1d723e */ /* 0x000fca00020006ff */
[----:B------:R-:W-:-:S05]  /*3f70*/  HADD2.F32 R29, -RZ, R29.H0_H0 ;  /* 0x2000001dff1d7230 */ /* 0x000fca0000004100 */
[----:B------:R-:W-:-:S04]  /*3f80*/  FMUL R30, R29, R12 ;  /* 0x0000000c1d1e7220 */ /* 0x000fc80000400000 */
[----:B------:R-:W-:Y:S01]  /*3f90*/  FFMA R30, R23, R7, R30 ;  /* 0x00000007171e7223 */ /* 0x000fe2000000001e */
[----:B------:R-:W-:-:S04]  /*3fa0*/  PRMT R23, RZ, 0x7610, R23 ;  /* 0x00007610ff177816 */ /* 0x000fc80000000017 */
[----:B------:R-:W-:-:S05]  /*3fb0*/  F2FP.SATFINITE.E4M3.F32.PACK_AB_MERGE_C R29, RZ, R30, RZ ;  /* 0x0000001eff1d723e */ /* 0x000fca00048070ff */
[----:B------:R0:W-:Y:S01]  /*3fc0*/  @!P0 STG.E.U8 desc[UR16][R10.64+0x28], R29 ;  /* 0x0000281d0a008986 */ /* 0x0001e2000c101110 */
[----:B------:R-:W-:Y:S05]  /*3fd0*/  @P1 BRA `(.L_x_87) ;  /* 0x0000000000041947 */ /* 0x000fea0003800000 */
[----:B------:R0:W5:Y:S02]  /*3fe0*/  LDG.E.U8 R23, desc[UR16][R24.64+0x29] ;  /* 0x0000291018177981 */ /* 0x000164000c1e1100 */
.L_x_87:
[----:B------:R-:W-:Y:S05]  /*3ff0*/  BSYNC B1 ;  /* 0x0000000000017941 */ /* 0x000fea0003800000 */
.L_x_86:
        /* <DEDUP_REMOVED lines=8> */
[----:B0-----:R-:W-:Y:S02]  /*4080*/  F2FP.SATFINITE.E4M3.F32.PACK_AB_MERGE_C R29, RZ, R23, RZ ;  /* 0x00000017ff1d723e */ /* 0x001fe400048070ff */
[----:B------:R-:W-:-:S03]  /*4090*/  PRMT R23, RZ, 0x7610, R23 ;  /* 0x00007610ff177816 */ /* 0x000fc60000000017 */
[----:B------:R0:W-:Y:S01]  /*40a0*/  @!P1 STG.E.U8 desc[UR16][R10.64+0x29], R29 ;  /* 0x0000291d0a009986 */ /* 0x0001e2000c101110 */
[----:B------:R-:W-:Y:S05]  /*40b0*/  @P2 BRA `(.L_x_89) ;  /* 0x0000000000042947 */ /* 0x000fea0003800000 */
[----:B------:R0:W5:Y:S02]  /*40c0*/  LDG.E.U8 R23, desc[UR16][R14.64+0x30] ;  /* 0x000030100e177981 */ /* 0x000164000c1e1100 */
.L_x_89:
[----:B------:R-:W-:Y:S05]  /*40d0*/  BSYNC B1 ;  /* 0x0000000000017941 */ /* 0x000fea0003800000 */
.L_x_88:
[----:B-----5:R-:W-:Y:S01]  /*40e0*/  LOP3.LUT R23, R23, 0xff, RZ, 0xc0, !PT ;  /* 0x000000ff17177812 */ /* 0x020fe200078ec0ff */
[----:B------:R-:W-:Y:S01]  /*40f0*/  BSSY B1, `(.L_x_90) ;  /* 0x000000c000017945 */ /* 0x000fe20003800000 */
[----:B------:R-:W-:Y:S02]  /*4100*/  ISETP.GE.AND P1, PT, R28, 0x32, PT ;  /* 0x000000321c00780c */ /* 0x000fe40003f26270 */
[----:B------:R-:W-:Y:S02]  /*4110*/  F2FP.F16.E4M3.UNPACK_B R23, R23 ;  /* 0x00000017ff17723e */ /* 0x000fe400020006ff */
[----:B------:R-:W-:-:S03]  /*4120*/  ISETP.LT.OR P3, PT, R27, 0x1, !P1 ;  /* 0x000000011b00780c */ /* 0x000fc60004f61670 */
        /* <DEDUP_REMOVED lines=8> */
.L_x_91:
[----:B------:R-:W-:Y:S05]  /*41b0*/  BSYNC B1 ;  /* 0x0000000000017941 */ /* 0x000fea0003800000 */
.L_x_90:
[----:B-----5:R-:W-:Y:S01]  /*41c0*/  LOP3.LUT R21, R21, 0xff, RZ, 0xc0, !PT ;  /* 0x000000ff15157812 */ /* 0x020fe200078ec0ff */
[----:B------:R-:W-:Y:S01]  /*41d0*/  BSSY B1, `(.L_x_92) ;  /* 0x000000b000017945 */ /* 0x000fe20003800000 */
[----:B------:R-:W-:Y:S02]  /*41e0*/  ISETP.LT.OR P0, PT, R27, 0x9, !P0 ;  /* 0x000000091b00780c */ /* 0x000fe40004701670 */
[----:B------:R-:W-:-:S05]  /*41f0*/  F2FP.F16.E4M3.UNPACK_B R21, R21 ;  /* 0x00000015ff15723e */ /* 0x000fca00020006ff */
        /* <DEDUP_REMOVED lines=8> */
.L_x_93:
[----:B------:R-:W-:Y:S05]  /*4280*/  BSYNC B1 ;  /* 0x0000000000017941 */ /* 0x000fea0003800000 */
.L_x_92:
        /* <DEDUP_REMOVED lines=12> */
.L_x_95:
[----:B------:R-:W-:Y:S05]  /*4350*/  BSYNC B1 ;  /* 0x0000000000017941 */ /* 0x000fea0003800000 */
.L_x_94:
        /* <DEDUP_REMOVED lines=13> */
.L_x_97:
[----:B------:R-:W-:Y:S05]  /*4430*/  BSYNC B1 ;  /* 0x0000000000017941 */ /* 0x000fea0003800000 */
.L_x_96:
        /* <DEDUP_REMOVED lines=13> */
.L_x_99:
[----:B------:R-:W-:Y:S05]  /*4510*/  BSYNC B1 ;  /* 0x0000000000017941 */ /* 0x000fea0003800000 */
.L_x_98:
[----:B-----5:R-:W-:Y:S01]  /*4520*/  LOP3.LUT R17, R17, 0xff, RZ, 0xc0, !PT ;  /* 0x000000ff11117812 */ /* 0x020fe200078ec0ff */
[----:B------:R-:W-:Y:S01]  /*4530*/  BSSY B1, `(.L_x_100) ;  /* 0x000000b000017945 */ /* 0x000fe20003800000 */
[----:B------:R-:W-:Y:S02]  /*4540*/  ISETP.LT.OR P0, PT, R27, 0x9, !P0 ;  /* 0x000000091b00780c */ /* 0x000fe40004701670 */
[----:B------:R-:W-:Y:S02]  /*4550*/  F2FP.F16.E4M3.UNPACK_B R17, R17 ;  /* 0x00000011ff11723e */ /* 0x000fe400020006ff */
[----:B0-2---:R-:W-:-:S03]  /*4560*/  PRMT R14, RZ, 0x7610, R14 ;  /* 0x00007610ff0e7816 */ /* 0x005fc6000000000e */
[----:B------:R-:W-:-:S05]  /*4570*/  HADD2.F32 R17, -RZ, R17.H0_H0 ;  /* 0x20000011ff117230 */ /* 0x000fca0000004100 */
[----:B------:R-:W-:-:S04]  /*4580*/  FMUL R17, R17, R12 ;  /* 0x0000000c11117220 */ /* 0x000fc80000400000 */
[----:B------:R-:W-:-:S05]  /*4590*/  FFMA R17, R18, R7, R17 ;  /* 0x0000000712117223 */ /* 0x000fca0000000011 */
[----:B------:R-:W-:-:S05]  /*45a0*/  F2FP.SATFINITE.E4M3.F32.PACK_AB_MERGE_C R17, RZ, R17, RZ ;  /* 0x00000011ff11723e */ /* 0x000fca00048070ff */
[----:B------:R0:W-:Y:S01]  /*45b0*/  @!P3 STG.E.U8 desc[UR16][R8.64+0x39], R17 ;  /* 0x000039110800b986 */ /* 0x0001e2000c101110 */
[----:B------:R-:W-:Y:S05]  /*45c0*/  @P0 BRA `(.L_x_101) ;  /* 0x0000000000040947 */ /* 0x000fea0003800000 */
[----:B------:R2:W5:Y:S02]  /*45d0*/  LDG.E.U8 R14, desc[UR16][R24.64+0x38] ;  /* 0x00003810180e7981 */ /* 0x000564000c1e1100 */
.L_x_101:
[----:B------:R-:W-:Y:S05]  /*45e0*/  BSYNC B1 ;  /* 0x0000000000017941 */ /* 0x000fea0003800000 */
.L_x_100:
[----:B-----5:R-:W-:Y:S01]  /*45f0*/  LOP3.LUT R14, R14, 0xff, RZ, 0xc0, !PT ;  /* 0x000000ff0e0e7812 */ /* 0x020fe200078ec0ff */
[----:B------:R-:W-:Y:S01]  /*4600*/  BSSY B1, `(.L_x_102) ;  /* 0x000000b000017945 */ /* 0x000fe20003800000 */
[----:B------:R-:W-:Y:S02]  /*4610*/  ISETP.LT.OR P1, PT, R27, 0x9, !P1 ;  /* 0x000000091b00780c */ /* 0x000fe40004f21670 */
[----:B------:R-:W-:-:S05]  /*4620*/  F2FP.F16.E4M3.UNPACK_B R14, R14 ;  /* 0x0000000eff0e723e */ /* 0x000fca00020006ff */
[----:B01-3--:R-:W-:-:S05]  /*4630*/  HADD2.F32 R9, -RZ, R14.H0_H0 ;  /* 0x2000000eff097230 */ /* 0x00bfca0000004100 */
[----:B------:R-:W-:-:S04]  /*4640*/  FMUL R8, R9, R12 ;  /* 0x0000000c09087220 */ /* 0x000fc80000400000 */
[----:B------:R-:W-:-:S05]  /*4650*/  FFMA R8, R13, R7, R8 ;  /* 0x000000070d087223 */ /* 0x000fca0000000008 */
[----:B------:R-:W-:Y:S02]  /*4660*/  F2FP.SATFINITE.E4M3.F32.PACK_AB_MERGE_C R9, RZ, R8, RZ ;  /* 0x00000008ff09723e */ /* 0x000fe400048070ff */
[----:B------:R-:W-:-:S03]  /*4670*/  PRMT R8, RZ, 0x7610, R8 ;  /* 0x00007610ff087816 */ /* 0x000fc60000000008 */
[----:B------:R0:W-:Y:S01]  /*4680*/  @!P0 STG.E.U8 desc[UR16][R10.64+0x38], R9 ;  /* 0x000038090a008986 */ /* 0x0001e2000c101110 */
[----:B------:R-:W-:Y:S05]  /*4690*/  @P1 BRA `(.L_x_103) ;  /* 0x0000000000041947 */ /* 0x000fea0003800000 */
[----:B------:R1:W5:Y:S02]  /*46a0*/  LDG.E.U8 R8, desc[UR16][R24.64+0x39] ;  /* 0x0000391018087981 */ /* 0x000364000c1e1100 */
.L_x_103:
[----:B------:R-:W-:Y:S05]  /*46b0*/  BSYNC B1 ;  /* 0x0000000000017941 */ /* 0x000fea0003800000 */
.L_x_102:
[----:B------:R-:W-:Y:S05]  /*46c0*/  @P1 BRA `(.L_x_104) ;  /* 0x0000000800601947 */ /* 0x000fea0003800000 */
[----:B-----5:R-:W-:-:S04]  /*46d0*/  LOP3.LUT R8, R8, 0xff, RZ, 0xc0, !PT ;  /* 0x000000ff08087812 */ /* 0x020fc800078ec0ff */
[----:B------:R-:W-:-:S05]  /*46e0*/  F2FP.F16.E4M3.UNPACK_B R8, R8 ;  /* 0x00000008ff08723e */ /* 0x000fca00020006ff */
[----:B0-----:R-:W-:-:S05]  /*46f0*/  HADD2.F32 R9, -RZ, R8.H0_H0 ;  /* 0x20000008ff097230 */ /* 0x001fca0000004100 */
[----:B------:R-:W-:-:S04]  /*4700*/  FMUL R9, R9, R12 ;  /* 0x0000000c09097220 */ /* 0x000fc80000400000 */
[----:B------:R-:W-:-:S05]  /*4710*/  FFMA R9, R16, R7, R9 ;  /* 0x0000000710097223 */ /* 0x000fca0000000009 */
[----:B------:R-:W-:-:S05]  /*4720*/  F2FP.SATFINITE.E4M3.F32.PACK_AB_MERGE_C R9, RZ, R9, RZ ;  /* 0x00000009ff09723e */ /* 0x000fca00048070ff */
[----:B------:R3:W-:Y:S01]  /*4730*/  STG.E.U8 desc[UR16][R10.64+0x39], R9 ;  /* 0x000039090a007986 */ /* 0x0007e2000c101110 */
[----:B------:R-:W-:Y:S05]  /*4740*/  BRA `(.L_x_104) ;  /* 0x0000000800407947 */ /* 0x000fea0003800000 */
.L_x_39:
[C---:B------:R-:W-:Y:S01]  /*4750*/  ISETP.GE.AND P3, PT, R28.reuse, 0x1, PT ;  /* 0x000000011c00780c */ /* 0x040fe20003f66270 */
[-C--:B--2---:R-:W-:Y:S01]  /*4760*/  FMUL R79, R79, R7.reuse ;  /* 0x000000074f4f7220 */ /* 0x084fe20000400000 */
[----:B------:R-:W-:Y:S01]  /*4770*/  ISETP.GE.AND P0, PT, R28, 0x2, PT ;  /* 0x000000021c00780c */ /* 0x000fe20003f06270 */
[-C--:B------:R-:W-:Y:S01]  /*4780*/  FMUL R80, R80, R7.reuse ;  /* 0x0000000750507220 */ /* 0x080fe20000400000 */
[----:B------:R-:W-:Y:S01]  /*4790*/  ISETP.LT.OR P1, PT, R27, 0x1, !P3 ;  /* 0x000000011b00780c */ /* 0x000fe20005f21670 */
[-C--:B------:R-:W-:Y:S01]  /*47a0*/  FMUL R77, R77, R7.reuse ;  /* 0x000000074d4d7220 */ /* 0x080fe20000400000 */
[C---:B------:R-:W-:Y:S01]  /*47b0*/  ISETP.LT.OR P2, PT, R27.reuse, 0x1, !P0 ;  /* 0x000000011b00780c */ /* 0x040fe20004741670 */
[-C--:B------:R-:W-:Y:S01]  /*47c0*/  FMUL R78, R78, R7.reuse ;  /* 0x000000074e4e7220 */ /* 0x080fe20000400000 */
[----:B------:R-:W-:Y:S01]  /*47d0*/  ISETP.LT.OR P3, PT, R27, 0x9, !P3 ;  /* 0x000000091b00780c */ /* 0x000fe20005f61670 */
[----:B------:R-:W-:Y:S01]  /*47e0*/  FMUL R75, R75, R7 ;  /* 0x000000074b4b7220 */ /* 0x000fe20000400000 */
[----:B------:R-:W-:Y:S01]  /*47f0*/  F2FP.SATFINITE.E4M3.F32.PACK_AB_MERGE_C R79, RZ, R79, RZ ;  /* 0x0000004fff4f723e */ /* 0x000fe200048070ff */
[-C--:B------:R-:W-:Y:S01]  /*4800*/  FMUL R76, R76, R7.reuse ;  /* 0x000000074c4c7220 */ /* 0x080fe20000400000 */
[----:B------:R-:W-:Y:S01]  /*4810*/  F2FP.SATFINITE.E4M3.F32.PACK_AB_MERGE_C R15, RZ, R80, RZ ;  /* 0x00000050ff0f723e */ /* 0x000fe200048070ff */
[----:B------:R-:W-:Y:S01]  /*4820*/  FMUL R74, R74, R7 ;  /* 0x000000074a4a7220 */ /* 0x000fe20000400000 */
[----:B------:R-:W-:Y:S01]  /*4830*/  F2FP.SATFINITE.E4M3.F32.PACK_AB_MERGE_C R77, RZ, R77, RZ ;  /* 0x0000004dff4d723e */ /* 0x000fe200048070ff */
[-C--:B------:R-:W-:Y:S01]  /*4840*/  FMUL R72, R72, R7.reuse ;  /* 0x0000000748487220 */ /* 0x080fe20000400000 */
[----:B------:R-:W-:Y:S01]  /*4850*/  ISETP.LT.OR P0, PT, R27, 0x9, !P0 ;  /* 0x000000091b00780c */ /* 0x000fe20004701670 */
[----:B------:R-:W-:Y:S01]  /*4860*/  @!P1 STG.E.U8 desc[UR16][R8.64], R79 ;  /* 0x0000004f08009986 */ /* 0x000fe2000c101110 */
[C---:B------:R-:W-:Y:S01]  /*4870*/  ISETP.GE.AND P1, PT, R28.reuse, 0x9, PT ;  /* 0x000000091c00780c */ /* 0x040fe20003f26270 */
[----:B------:R-:W-:Y:S01]  /*4880*/  FMUL R69, R69, R7 ;  /* 0x0000000745457220 */ /* 0x000fe20000400000 */
[----:B------:R-:W-:Y:S01]  /*4890*/  F2FP.SATFINITE.E4M3.F32.PACK_AB_MERGE_C R75, RZ, R75, RZ ;  /* 0x0000004bff4b723e */ /* 0x000fe200048070ff */
[----:B------:R0:W-:Y:S01]  /*48a0*/  @!P2 STG.E.U8 desc[UR16][R8.64+0x1], R15 ;  /* 0x0000010f0800a986 */ /* 0x0001e2000c101110 */
[----:B------:R-:W-:Y:S01]  /*48b0*/  ISETP.GE.AND P2, PT, R28, 0xa, PT ;  /* 0x0000000a1c00780c */ /* 0x000fe20003f46270 */
[-C--:B------:R-:W-:Y:S01]  /*48c0*/  FMUL R70, R70, R7.reuse ;  /* 0x0000000746467220 */ /* 0x080fe20000400000 */
[----:B------:R-:W-:Y:S01]  /*48d0*/  F2FP.SATFINITE.E4M3.F32.PACK_AB_MERGE_C R25, RZ, R76, RZ ;  /* 0x0000004cff19723e */ /* 0x000fe200048070ff */
[----:B------:R-:W-:Y:S01]  /*48e0*/  @!P3 STG.E.U8 desc[UR16][R10.64], R77 ;  /* 0x0000004d0a00b986 */ /* 0x000fe2000c101110 */
[C---:B------:R-:W-:Y:S01]  /*48f0*/  ISETP.LT.OR P3, PT, R27.reuse, 0x1, !P1 ;  /* 0x000000011b00780c */ /* 0x040fe20004f61670 */
[-C--:B------:R-:W-:Y:S01]  /*4900*/  FMUL R68, R68, R7.reuse ;  /* 0x0000000744447220 */ /* 0x080fe20000400000 */
[----:B------:R-:W-:Y:S01]  /*4910*/  ISETP.LT.OR P5, PT, R27, 0x1, !P2 ;  /* 0x000000011b00780c */ /* 0x000fe200057a1670 */
[-C--:B------:R-:W-:Y:S01]  /*4920*/  FMUL R67, R67, R7.reuse ;  /* 0x0000000743437220 */ /* 0x080fe20000400000 */
[----:B------:R-:W-:Y:S01]  /*4930*/  ISETP.LT.OR P1, PT, R27, 0x9, !P1 ;  /* 0x000000091b00780c */ /* 0x000fe20004f21670 */
[-C--:B------:R-:W-:Y:S01]  /*4940*/  FMUL R65, R65, R7.reuse ;  /* 0x0000000741417220 */ /* 0x080fe20000400000 */
[----:B------:R-:W-:Y:S01]  /*4950*/  F2FP.SATFINITE.E4M3.F32.PACK_AB_MERGE_C R29, RZ, R74, RZ ;  /* 0x0000004aff1d723e */ /* 0x000fe200048070ff */
[-C--:B------:R-:W-:Y:S01]  /*4960*/  FMUL R66, R66, R7.reuse ;  /* 0x0000000742427220 */ /* 0x080fe20000400000 */
[----:B0-----:R-:W-:Y:S01]  /*4970*/  F2FP.SATFINITE.E4M3.F32.PACK_AB_MERGE_C R15, RZ, R78, RZ ;  /* 0x0000004eff0f723e */ /* 0x001fe200048070ff */
[-C--:B------:R-:W-:Y:S01]  /*4980*/  FMUL R64, R64, R7.reuse ;  /* 0x0000000740407220 */ /* 0x080fe20000400000 */
[----:B------:R-:W-:Y:S01]  /*4990*/  ISETP.LT.OR P2, PT, R27, 0x9, !P2 ;  /* 0x000000091b00780c */ /* 0x000fe20005741670 */
[-C--:B------:R-:W-:Y:S01]  /*49a0*/  FMUL R63, R63, R7.reuse ;  /* 0x000000073f3f7220 */ /* 0x080fe20000400000 */
[----:B------:R-:W-:Y:S01]  /*49b0*/  F2FP.SATFINITE.E4M3.F32.PACK_AB_MERGE_C R31, RZ, R72, RZ ;  /* 0x00000048ff1f723e */ /* 0x000fe200048070ff */
[----:B------:R0:W-:Y:S01]  /*49c0*/  @!P0 STG.E.U8 desc[UR16][R10.64+0x1], R15 ;  /* 0x0000010f0a008986 */ /* 0x0001e2000c101110 */
[C---:B------:R-:W-:Y:S01]  /*49d0*/  ISETP.GE.AND P0, PT, R28.reuse, 0x11, PT ;  /* 0x000000111c00780c */ /* 0x040fe20003f06270 */
[----:B------:R-:W-:Y:S01]  /*49e0*/  FMUL R61, R61, R7 ;  /* 0x000000073d3d7220 */ /* 0x000fe20000400000 */
[----:B------:R-:W-:Y:S01]  /*49f0*/  F2FP.SATFINITE.E4M3.F32.PACK_AB_MERGE_C R69, RZ, R69, RZ ;  /* 0x00000045ff45723e */ /* 0x000fe200048070ff */
[----:B------:R-:W-:Y:S01]  /*4a00*/  @!P3 STG.E.U8 desc[UR16][R8.64+0x8], R75 ;  /* 0x0000084b0800b986 */ /* 0x000fe2000c101110 */
[----:B------:R-:W-:Y:S01]  /*4a10*/  ISETP.GE.AND P3, PT, R28, 0x12, PT ;  /* 0x000000121c00780c */ /* 0x000fe20003f66270 */
[----:B------:R-:W-:Y:S01]  /*4a20*/  FMUL R62, R62, R7 ;  /* 0x000000073e3e7220 */ /* 0x000fe20000400000 */
[----:B------:R-:W-:Y:S01]  /*4a30*/  F2FP.SATFINITE.E4M3.F32.PACK_AB_MERGE_C R67, RZ, R67, RZ ;  /* 0x00000043ff43723e */ /* 0x000fe200048070ff */
[----:B------:R1:W-:Y:S01]  /*4a40*/  @!P5 STG.E.U8 desc[UR16][R8.64+0x9], R25 ;  /* 0x000009190800d986 */ /* 0x0003e2000c101110 */
[----:B------:R-:W-:Y:S01]  /*4a50*/  ISETP.LT.OR P5, PT, R27, 0x1, !P3 ;  /* 0x000000011b00780c */ /* 0x000fe20005fa1670 */
[-C--:B------:R-:W-:Y:S01]  /*4a60*/  FMUL R59, R59, R7.reuse ;  /* 0x000000073b3b7220 */ /* 0x080fe20000400000 */
[C---:B------:R-:W-:Y:S01]  /*4a70*/  ISETP.LT.OR P3, PT, R27.reuse, 0x9, !P3 ;  /* 0x000000091b00780c */ /* 0x040fe20005f61670 */
[----:B------:R-:W-:Y:S01]  /*4a80*/  @!P1 STG.E.U8 desc[UR16][R10.64+0x8], R29 ;  /* 0x0000081d0a009986 */ /* 0x000fe2000c101110 */
[----:B------:R-:W-:Y:S01]  /*4a90*/  ISETP.LT.OR P1, PT, R27, 0x1, !P0 ;  /* 0x000000011b00780c */ /* 0x000fe20004721670 */
[-C--:B------:R-:W-:Y:S01]  /*4aa0*/  FMUL R60, R60, R7.reuse ;  /* 0x000000073c3c7220 */ /* 0x080fe20000400000 */
[----:B0-----:R-:W-:Y:S01]  /*4ab0*/  F2FP.SATFINITE.E4M3.F32.PACK_AB_MERGE_C R15, RZ, R70, RZ ;  /* 0x00000046ff0f723e */ /* 0x001fe200048070ff */
[----:B------:R-:W-:Y:S01]  /*4ac0*/  @!P2 STG.E.U8 desc[UR16][R10.64+0x9], R31 ;  /* 0x0000091f0a00a986 */ /* 0x000fe2000c101110 */
[----:B------:R-:W-:Y:S01]  /*4ad0*/  ISETP.GE.AND P2, PT, R28, 0x19, PT ;  /* 0x000000191c00780c */ /* 0x000fe20003f46270 */
[-C--:B------:R-:W-:Y:S01]  /*4ae0*/  FMUL R57, R57, R7.reuse ;  /* 0x0000000739397220 */ /* 0x080fe20000400000 */
[C---:B------:R-:W-:Y:S01]  /*4af0*/  ISETP.LT.OR P0, PT, R27.reuse, 0x9, !P0 ;  /* 0x000000091b00780c */ /* 0x040fe20004701670 */
[-C--:B------:R-:W-:Y:S01]  /*4b00*/  FMUL R58, R58, R7.reuse ;  /* 0x000000073a3a7220 */ /* 0x080fe20000400000 */
[----:B------:R-:W-:Y:S01]  /*4b10*/  ISETP.LT.OR P6, PT, R27, 0x1, !P2 ;  /* 0x000000011b00780c */ /* 0x000fe200057c1670 */
[----:B------:R0:W-:Y:S01]  /*4b20*/  @!P5 STG.E.U8 desc[UR16][R8.64+0x11], R15 ;  /* 0x0000110f0800d986 */ /* 0x0001e2000c101110 */
[----:B-1----:R-:W-:Y:S01]  /*4b30*/  F2FP.SATFINITE.E4M3.F32.PACK_AB_MERGE_C R25, RZ, R68, RZ ;  /* 0x00000044ff19723e */ /* 0x002fe200048070ff */
[----:B------:R-:W-:Y:S01]  /*4b40*/  FMUL R56, R56, R7 ;  /* 0x0000000738387220 */ /* 0x000fe20000400000 */
[----:B------:R-:W-:Y:S01]  /*4b50*/  F2FP.SATFINITE.E4M3.F32.PACK_AB_MERGE_C R65, RZ, R65, RZ ;  /* 0x00000041ff41723e */ /* 0x000fe200048070ff */
[----:B------:R-:W-:Y:S01]  /*4b60*/  @!P1 STG.E.U8 desc[UR16][R8.64+0x10], R69 ;  /* 0x0000104508009986 */ /* 0x000fe2000c101110 */
[----:B------:R-:W-:Y:S01]  /*4b70*/  ISETP.GE.AND P1, PT, R28, 0x1a, PT ;  /* 0x0000001a1c00780c */ /* 0x000fe20003f26270 */
[-C--:B------:R-:W-:Y:S01]  /*4b80*/  FMUL R23, R23, R7.reuse ;  /* 0x0000000717177220 */ /* 0x080fe20000400000 */
[C---:B------:R-:W-:Y:S01]  /*4b90*/  ISETP.LT.OR P2, PT, R27.reuse, 0x9, !P2 ;  /* 0x000000091b00780c */ /* 0x040fe20005741670 */
[----:B------:R1:W-:Y:S01]  /*4ba0*/  @!P3 STG.E.U8 desc[UR16][R10.64+0x11], R25 ;  /* 0x000011190a00b986 */ /* 0x0003e2000c101110 */
[----:B------:R-:W-:Y:S01]  /*4bb0*/  ISETP.LT.OR P5, PT, R27, 0x1, !P1 ;  /* 0x000000011b00780c */ /* 0x000fe20004fa1670 */
[-C--:B------:R-:W-:Y:S01]  /*4bc0*/  FMUL R21, R21, R7.reuse ;  /* 0x0000000715157220 */ /* 0x080fe20000400000 */
[----:B------:R-:W-:Y:S01]  /*4bd0*/  ISETP.LT.OR P3, PT, R27, 0x9, !P1 ;  /* 0x000000091b00780c */ /* 0x000fe20004f61670 */
[----:B------:R-:W-:Y:S01]  /*4be0*/  @!P0 STG.E.U8 desc[UR16][R10.64+0x10], R67 ;  /* 0x000010430a008986 */ /* 0x000fe2000c101110 */
[----:B0-----:R-:W-:Y:S01]  /*4bf0*/  F2FP.SATFINITE.E4M3.F32.PACK_AB_MERGE_C R15, RZ, R66, RZ ;  /* 0x00000042ff0f723e */ /* 0x001fe200048070ff */
[-C--:B------:R-:W-:Y:S01]  /*4c00*/  FMUL R22, R22, R7.reuse ;  /* 0x0000000716167220 */ /* 0x080fe20000400000 */
[C---:B------:R-:W-:Y:S01]  /*4c10*/  ISETP.GE.AND P0, PT, R28.reuse, 0x21, PT ;  /* 0x000000211c00780c */ /* 0x040fe20003f06270 */
[----:B------:R-:W-:Y:S01]  /*4c20*/  @!P6 STG.E.U8 desc[UR16][R8.64+0x18], R65 ;  /* 0x000018410800e986 */ /* 0x000fe2000c101110 */
[----:B------:R-:W-:Y:S01]  /*4c30*/  ISETP.GE.AND P1, PT, R28, 0x22, PT ;  /* 0x000000221c00780c */ /* 0x000fe20003f26270 */
[-C--:B------:R-:W-:Y:S01]  /*4c40*/  FMUL R19, R19, R7.reuse ;  /* 0x0000000713137220 */ /* 0x080fe20000400000 */
[C---:B------:R-:W-:Y:S01]  /*4c50*/  ISETP.LT.OR P6, PT, R27.reuse, 0x1, !P0 ;  /* 0x000000011b00780c */ /* 0x040fe200047c1670 */
[-C--:B------:R-:W-:Y:S01]  /*4c60*/  FMUL R20, R20, R7.reuse ;  /* 0x0000000714147220 */ /* 0x080fe20000400000 */
[----:B-1----:R-:W-:Y:S01]  /*4c70*/  F2FP.SATFINITE.E4M3.F32.PACK_AB_MERGE_C R25, RZ, R64, RZ ;  /* 0x00000040ff19723e */ /* 0x002fe200048070ff */
[----:B------:R0:W-:Y:S01]  /*4c80*/  @!P5 STG.E.U8 desc[UR16][R8.64+0x19], R15 ;  /* 0x0000190f0800d986 */ /* 0x0001e2000c101110 */
[----:B------:R-:W-:Y:S01]  /*4c90*/  ISETP.LT.OR P5, PT, R27, 0x1, !P1 ;  /* 0x000000011b00780c */ /* 0x000fe20004fa1670 */
[----:B------:R-:W-:Y:S01]  /*4ca0*/  FMUL R17, R17, R7 ;  /* 0x0000000711117220 */ /* 0x000fe20000400000 */
[----:B------:R-:W-:Y:S01]  /*4cb0*/  F2FP.SATFINITE.E4M3.F32.PACK_AB_MERGE_C R63, RZ, R63, RZ ;  /* 0x0000003fff3f723e */ /* 0x000fe200048070ff */
[----:B------:R1:W-:Y:S01]  /*4cc0*/  @!P3 STG.E.U8 desc[UR16][R10.64+0x19], R25 ;  /* 0x000019190a00b986 */ /* 0x0003e2000c101110 */
[----:B------:R-:W-:Y:S01]  /*4cd0*/  F2FP.SATFINITE.E4M3.F32.PACK_AB_MERGE_C R61, RZ, R61, RZ ;  /* 0x0000003dff3d723e */ /* 0x000fe200048070ff */
[-C--:B------:R-:W-:Y:S01]  /*4ce0*/  FMUL R18, R18, R7.reuse ;  /* 0x0000000712127220 */ /* 0x080fe20000400000 */
[----:B------:R-:W-:Y:S01]  /*4cf0*/  F2FP.SATFINITE.E4M3.F32.PACK_AB_MERGE_C R29, RZ, R62, RZ ;  /* 0x0000003eff1d723e */ /* 0x000fe200048070ff */
[----:B------:R-:W-:Y:S01]  /*4d00*/  @!P2 STG.E.U8 desc[UR16][R10.64+0x18], R63 ;  /* 0x0000183f0a00a986 */ /* 0x000fe2000c101110 */
[----:B------:R-:W-:Y:S01]  /*4d10*/  ISETP.LT.OR P3, PT, R27, 0x9, !P1 ;  /* 0x000000091b00780c */ /* 0x000fe20004f61670 */
[-C--:B------:R-:W-:Y:S01]  /*4d20*/  FMUL R13, R13, R7.reuse ;  /* 0x000000070d0d7220 */ /* 0x080fe20000400000 */
[----:B------:R-:W-:Y:S01]  /*4d30*/  ISETP.GE.AND P2, PT, R28, 0x29, PT ;  /* 0x000000291c00780c */ /* 0x000fe20003f46270 */
[----:B------:R-:W-:Y:S01]  /*4d40*/  @!P6 STG.E.U8 desc[UR16][R8.64+0x20], R61 ;  /* 0x0000203d0800e986 */ /* 0x000fe2000c101110 */
[C---:B------:R-:W-:Y:S01]  /*4d50*/  ISETP.LT.OR P0, PT, R27.reuse, 0x9, !P0 ;  /* 0x000000091b00780c */ /* 0x040fe20004701670 */
[----:B------:R-:W-:Y:S01]  /*4d60*/  FMUL R16, R16, R7 ;  /* 0x0000000710107220 */ /* 0x000fe20000400000 */
[----:B------:R-:W-:Y:S01]  /*4d70*/  ISETP.GE.AND P1, PT, R28, 0x2a, PT ;  /* 0x0000002a1c00780c */ /* 0x000fe20003f26270 */
[----:B------:R-:W-:Y:S01]  /*4d80*/  @!P5 STG.E.U8 desc[UR16][R8.64+0x21], R29 ;  /* 0x0000211d0800d986 */ /* 0x000fe2000c101110 */
[----:B------:R-:W-:-:S02]  /*4d90*/  ISETP.LT.OR P6, PT, R27, 0x1, !P2 ;  /* 0x000000011b00780c */ /* 0x000fc400057c1670 */
[C---:B------:R-:W-:Y:S02]  /*4da0*/  ISETP.LT.OR P5, PT, R27.reuse, 0x1, !P1 ;  /* 0x000000011b00780c */ /* 0x040fe40004fa1670 */
[----:B------:R-:W-:Y:S02]  /*4db0*/  F2FP.SATFINITE.E4M3.F32.PACK_AB_MERGE_C R59, RZ, R59, RZ ;  /* 0x0000003bff3b723e */ /* 0x000fe400048070ff */
[----:B0-----:R-:W-:Y:S02]  /*4dc0*/  F2FP.SATFINITE.E4M3.F32.PACK_AB_MERGE_C R15, RZ, R60, RZ ;  /* 0x0000003cff0f723e */ /* 0x001fe400048070ff */
[----:B------:R-:W-:Y:S01]  /*4dd0*/  F2FP.SATFINITE.E4M3.F32.PACK_AB_MERGE_C R57, RZ, R57, RZ ;  /* 0x00000039ff39723e */ /* 0x000fe200048070ff */
[----:B------:R-:W-:Y:S01]  /*4de0*/  @!P0 STG.E.U8 desc[UR16][R10.64+0x20], R59 ;  /* 0x0000203b0a008986 */ /* 0x000fe2000c101110 */
[----:B-1----:R-:W-:Y:S02]  /*4df0*/  F2FP.SATFINITE.E4M3.F32.PACK_AB_MERGE_C R25, RZ, R58, RZ ;  /* 0x0000003aff19723e */ /* 0x002fe400048070ff */
[C---:B------:R-:W-:Y:S01]  /*4e00*/  ISETP.LT.OR P1, PT, R27.reuse, 0x9, !P1 ;  /* 0x000000091b00780c */ /* 0x040fe20004f21670 */
[----:B------:R0:W-:Y:S01]  /*4e10*/  @!P3 STG.E.U8 desc[UR16][R10.64+0x21], R15 ;  /* 0x0000210f0a00b986 */ /* 0x0001e2000c101110 */
[----:B------:R-:W-:-:S02]  /*4e20*/  ISETP.LT.OR P2, PT, R27, 0x9, !P2 ;  /* 0x000000091b00780c */ /* 0x000fc40005741670 */
[C---:B------:R-:W-:Y:S01]  /*4e30*/  ISETP.GE.AND P3, PT, R28.reuse, 0x31, PT ;  /* 0x000000311c00780c */ /* 0x040fe20003f66270 */
[----:B------:R-:W-:Y:S01]  /*4e40*/  @!P6 STG.E.U8 desc[UR16][R8.64+0x28], R57 ;  /* 0x000028390800e986 */ /* 0x000fe2000c101110 */
[----:B------:R-:W-:Y:S02]  /*4e50*/  ISETP.GE.AND P0, PT, R28, 0x32, PT ;  /* 0x000000321c00780c */ /* 0x000fe40003f06270 */
[----:B------:R-:W-:Y:S01]  /*4e60*/  F2FP.SATFINITE.E4M3.F32.PACK_AB_MERGE_C R23, RZ, R23, RZ ;  /* 0x00000017ff17723e */ /* 0x000fe200048070ff */
[----:B------:R1:W-:Y:S01]  /*4e70*/  @!P5 STG.E.U8 desc[UR16][R8.64+0x29], R25 ;  /* 0x000029190800d986 */ /* 0x0003e2000c101110 */
[C---:B------:R-:W-:Y:S02]  /*4e80*/  ISETP.LT.OR P5, PT, R27.reuse, 0x1, !P3 ;  /* 0x000000011b00780c */ /* 0x040fe40005fa1670 */
[----:B------:R-:W-:Y:S02]  /*4e90*/  ISETP.LT.OR P6, PT, R27, 0x1, !P0 ;  /* 0x000000011b00780c */ /* 0x000fe400047c1670 */
[----:B0-----:R-:W-:Y:S01]  /*4ea0*/  F2FP.SATFINITE.E4M3.F32.PACK_AB_MERGE_C R15, RZ, R56, RZ ;  /* 0x00000038ff0f723e */ /* 0x001fe200048070ff */
[----:B------:R-:W-:Y:S01]  /*4eb0*/  @!P2 STG.E.U8 desc[UR16][R10.64+0x28], R23 ;  /* 0x000028170a00a986 */ /* 0x000fe2000c101110 */
[----:B------:R-:W-:-:S02]  /*4ec0*/  F2FP.SATFINITE.E4M3.F32.PACK_AB_MERGE_C R21, RZ, R21, RZ ;  /* 0x00000015ff15723e */ /* 0x000fc400048070ff */
[C---:B------:R-:W-:Y:S01]  /*4ed0*/  ISETP.GE.AND P2, PT, R28.reuse, 0x3a, PT ;  /* 0x0000003a1c00780c */ /* 0x040fe20003f46270 */
[----:B------:R0:W-:Y:S01]  /*4ee0*/  @!P1 STG.E.U8 desc[UR16][R10.64+0x29], R15 ;  /* 0x0000290f0a009986 */ /* 0x0001e2000c101110 */
[C---:B------:R-:W-:Y:S02]  /*4ef0*/  ISETP.LT.OR P1, PT, R27.reuse, 0x9, !P3 ;  /* 0x000000091b00780c */ /* 0x040fe40005f21670 */
[----:B-1----:R-:W-:Y:S01]  /*4f00*/  F2FP.SATFINITE.E4M3.F32.PACK_AB_MERGE_C R25, RZ, R22, RZ ;  /* 0x00000016ff19723e */ /* 0x002fe200048070ff */
[----:B------:R1:W-:Y:S01]  /*4f10*/  @!P5 STG.E.U8 desc[UR16][R8.64+0x30], R21 ;  /* 0x000030150800d986 */ /* 0x0003e2000c101110 */
[----:B------:R-:W-:Y:S02]  /*4f20*/  ISETP.GE.AND P3, PT, R28, 0x39, PT ;  /* 0x000000391c00780c */ /* 0x000fe40003f66270 */
[C---:B------:R-:W-:Y:S01]  /*4f30*/  ISETP.LT.OR P0, PT, R27.reuse, 0x9, !P0 ;  /* 0x000000091b00780c */ /* 0x040fe20004701670 */
[----:B------:R2:W-:Y:S01]  /*4f40*/  @!P6 STG.E.U8 desc[UR16][R8.64+0x31], R25 ;  /* 0x000031190800e986 */ /* 0x0005e2000c101110 */
[----:B------:R-:W-:-:S02]  /*4f50*/  ISETP.LT.OR P5, PT, R27, 0x1, !P3 ;  /* 0x000000011b00780c */ /* 0x000fc40005fa1670 */
[C---:B------:R-:W-:Y:S02]  /*4f60*/  ISETP.LT.OR P6, PT, R27.reuse, 0x1, !P2 ;  /* 0x000000011b00780c */ /* 0x040fe400057c1670 */
[C---:B------:R-:W-:Y:S02]  /*4f70*/  ISETP.LT.OR P3, PT, R27.reuse, 0x9, !P3 ;  /* 0x000000091b00780c */ /* 0x040fe40005f61670 */
[----:B------:R-:W-:Y:S02]  /*4f80*/  ISETP.LT.OR P2, PT, R27, 0x9, !P2 ;  /* 0x000000091b00780c */ /* 0x000fe40005741670 */
[----:B------:R-:W-:Y:S02]  /*4f90*/  F2FP.SATFINITE.E4M3.F32.PACK_AB_MERGE_C R19, RZ, R19, RZ ;  /* 0x00000013ff13723e */ /* 0x000fe400048070ff */
[----:B0-----:R-:W-:Y:S02]  /*4fa0*/  F2FP.SATFINITE.E4M3.F32.PACK_AB_MERGE_C R15, RZ, R20, RZ ;  /* 0x00000014ff0f723e */ /* 0x001fe400048070ff */
[----:B------:R-:W-:Y:S01]  /*4fb0*/  F2FP.SATFINITE.E4M3.F32.PACK_AB_MERGE_C R17, RZ, R17, RZ ;  /* 0x00000011ff11723e */ /* 0x000fe200048070ff */
[----:B------:R2:W-:Y:S01]  /*4fc0*/  @!P1 STG.E.U8 desc[UR16][R10.64+0x30], R19 ;  /* 0x000030130a009986 */ /* 0x0005e2000c101110 */
[----:B-1----:R-:W-:-:S02]  /*4fd0*/  F2FP.SATFINITE.E4M3.F32.PACK_AB_MERGE_C R21, RZ, R18, RZ ;  /* 0x00000012ff15723e */ /* 0x002fc400048070ff */
[----:B------:R-:W-:Y:S01]  /*4fe0*/  F2FP.SATFINITE.E4M3.F32.PACK_AB_MERGE_C R13, RZ, R13, RZ ;  /* 0x0000000dff0d723e */ /* 0x000fe200048070ff */
[----:B------:R2:W-:Y:S01]  /*4ff0*/  @!P0 STG.E.U8 desc[UR16][R10.64+0x31], R15 ;  /* 0x0000310f0a008986 */ /* 0x0005e2000c101110 */
[----:B------:R-:W-:-:S03]  /*5000*/  F2FP.SATFINITE.E4M3.F32.PACK_AB_MERGE_C R23, RZ, R16, RZ ;  /* 0x00000010ff17723e */ /* 0x000fc600048070ff */
[----:B------:R2:W-:Y:S04]  /*5010*/  @!P5 STG.E.U8 desc[UR16][R8.64+0x38], R17 ;  /* 0x000038110800d986 */ /* 0x0005e8000c101110 */
[----:B------:R2:W-:Y:S04]  /*5020*/  @!P6 STG.E.U8 desc[UR16][R8.64+0x39], R21 ;  /* 0x000039150800e986 */ /* 0x0005e8000c101110 */
[----:B------:R2:W-:Y:S04]  /*5030*/  @!P3 STG.E.U8 desc[UR16][R10.64+0x38], R13 ;  /* 0x0000380d0a00b986 */ /* 0x0005e8000c101110 */
[----:B------:R2:W-:Y:S02]  /*5040*/  @!P2 STG.E.U8 desc[UR16][R10.64+0x39], R23 ;  /* 0x000039170a00a986 */ /* 0x0005e4000c101110 */
.L_x_104:
[----:B------:R-:W-:Y:S05]  /*5050*/  BSYNC B0 ;  /* 0x0000000000007941 */ /* 0x000fea0003800000 */
.L_x_38:
[----:B------:R-:W-:Y:S01]  /*5060*/  ULDC UR6, c[0x0][0xc] ;  /* 0x0000030000067ab9 */ /* 0x000fe20000000800 */
[----:B------:R-:W-:Y:S01]  /*5070*/  ULDC UR7, c[0x0][0x10] ;  /* 0x0000040000077ab9 */ /* 0x000fe20000000800 */
[----:B0-23--:R-:W0:Y:S01]  /*5080*/  LDC R9, c[0x0][0x14] ;  /* 0x00000500ff097b82 */ /* 0x00de220000000800 */
[----:B------:R-:W-:Y:S01]  /*5090*/  UIMAD.WIDE.U32 UR6, UR6, UR7, URZ ;  /* 0x00000007060672a5 */ /* 0x000fe2000f8e003f */
[----:B-----5:R-:W-:Y:S01]  /*50a0*/  PRMT R8, RZ, 0x7610, R8 ;  /* 0x00007610ff087816 */ /* 0x020fe20000000008 */
[----:B------:R-:W-:Y:S02]  /*50b0*/  IMAD.MOV.U32 R15, RZ, RZ, -0x1 ;  /* 0xffffffffff0f7424 */ /* 0x000fe400078e00ff */
[----:B------:R-:W-:Y:S02]  /*50c0*/  IMAD.MOV.U32 R73, RZ, RZ, -0x1 ;  /* 0xffffffffff497424 */ /* 0x000fe400078e00ff */
[----:B0-----:R-:W-:-:S04]  /*50d0*/  IMAD.WIDE.U32 R4, R9, UR6, R4 ;  /* 0x0000000609047c25 */ /* 0x001fc8000f8e0004 */
[----:B------:R-:W-:Y:S01]  /*50e0*/  IMAD R9, R9, UR7, RZ ;  /* 0x0000000709097c24 */ /* 0x000fe2000f8e02ff */
[----:B------:R-:W-:Y:S02]  /*50f0*/  ULDC.64 UR6, c[0x0][0x650] ;  /* 0x0001940000067ab9 */ /* 0x000fe40000000a00 */
[----:B------:R-:W-:Y:S01]  /*5100*/  ISETP.GE.U32.AND P0, PT, R4, UR6, PT ;  /* 0x0000000604007c0c */ /* 0x000fe2000bf06070 */
[----:B------:R-:W-:-:S05]  /*5110*/  IMAD.IADD R5, R5, 0x1, R9 ;  /* 0x0000000105057824 */ /* 0x000fca00078e0209 */
[----:B------:R-:W-:-:S13]  /*5120*/  ISETP.GE.U32.AND.EX P0, PT, R5, UR7, PT, P0 ;  /* 0x0000000705007c0c */ /* 0x000fda000bf06100 */
[----:B------:R-:W-:Y:S05]  /*5130*/  @P0 BRA `(.L_x_105) ;  /* 0x0000000400600947 */ /* 0x000fea0003800000 */
[----:B------:R-:W0:Y:S01]  /*5140*/  S2R R22, SR_CTAID.X ;  /* 0x0000000000167919 */ /* 0x000e220000002500 */
[----:B------:R-:W2:Y:S01]  /*5150*/  LDC.64 R16, c[0x0][0x628] ;  /* 0x00018a00ff107b82 */ /* 0x000ea20000000a00 */
[----:B------:R-:W-:Y:S01]  /*5160*/  ULDC UR6, c[0x0][0x150] ;  /* 0x0000540000067ab9 */ /* 0x000fe20000000800 */
[----:B------:R-:W-:Y:S01]  /*5170*/  IMAD.MOV.U32 R14, RZ, RZ, R4 ;  /* 0x000000ffff0e7224 */ /* 0x000fe200078e0004 */
[----:B-1--4-:R-:W1:Y:S01]  /*5180*/  S2R R24, SR_CTAID.Y ;  /* 0x0000000000187919 */ /* 0x012e620000002600 */
[----:B------:R-:W-:-:S04]  /*5190*/  IMAD.MOV.U32 R15, RZ, RZ, R5 ;  /* 0x000000ffff0f7224 */ /* 0x000fc800078e0005 */
[----:B------:R-:W3:Y:S08]  /*51a0*/  LDC R25, c[0x0][0x144] ;  /* 0x00005100ff197b82 */ /* 0x000ef00000000800 */
[----:B------:R-:W4:Y:S08]  /*51b0*/  LDC R18, c[0x0][0x630] ;  /* 0x00018c00ff127b82 */ /* 0x000f300000000800 */
[----:B------:R-:W1:Y:S01]  /*51c0*/  LDC.64 R20, c[0x0][0x620] ;  /* 0x00018800ff147b82 */ /* 0x000e620000000a00 */
[----:B--2---:R-:W-:-:S04]  /*51d0*/  ISETP.NE.U32.AND P0, PT, R16, RZ, PT ;  /* 0x000000ff1000720c */ /* 0x004fc80003f05070 */
[----:B------:R-:W-:Y:S02]  /*51e0*/  ISETP.NE.AND.EX P0, PT, R17, RZ, PT, P0 ;  /* 0x000000ff1100720c */ /* 0x000fe40003f05300 */
[----:B0-----:R-:W-:-:S05]  /*51f0*/  I2FP.F32.U32 R8, R22 ;  /* 0x0000001600087245 */ /* 0x001fca0000201000 */
[----:B------:R-:W-:-:S04]  /*5200*/  FMUL R8, R8, UR6 ;  /* 0x0000000608087c20 */ /* 0x000fc80008400000 */
[----:B------:R0:W2:Y:S02]  /*5210*/  F2I.U32.TRUNC.NTZ R23, R8 ;  /* 0x0000000800177305 */ /* 0x0000a4000020f000 */
[----:B---34-:R-:W-:Y:S05]  /*5220*/  @!P0 BRA `(.L_x_106) ;  /* 0x0000000000288947 */ /* 0x018fea0003800000 */
[----:B------:R-:W3:Y:S02]  /*5230*/  LDC R9, c[0x0][0x634] ;  /* 0x00018d00ff097b82 */ /* 0x000ee40000000800 */
[----:B---3--:R-:W-:-:S05]  /*5240*/  IADD3 R13, P0, R4, R9, RZ ;  /* 0x00000009040d7210 */ /* 0x008fca0007f1e0ff */
[----:B------:R-:W-:-:S04]  /*5250*/  IMAD.X R19, RZ, RZ, R5, P0 ;  /* 0x000000ffff137224 */ /* 0x000fc800000e0605 */
[----:B0-----:R-:W-:-:S04]  /*5260*/  IMAD.WIDE.U32 R8, R19, R16, RZ ;  /* 0x0000001013087225 */ /* 0x001fc800078e00ff */
[----:B------:R-:W-:-:S04]  /*5270*/  IMAD.WIDE.U32 R10, P0, R13, R17, R8 ;  /* 0x000000110d0a7225 */ /* 0x000fc80007800008 */
[----:B------:R-:W-:-:S04]  /*5280*/  IMAD.WIDE.U32 R8, R13, R16, RZ ;  /* 0x000000100d087225 */ /* 0x000fc800078e00ff */
[----:B------:R-:W-:Y:S01]  /*5290*/  IMAD.X R15, RZ, RZ, RZ, P0 ;  /* 0x000000ffff0f7224 */ /* 0x000fe200000e06ff */
[----:B------:R-:W-:Y:S01]  /*52a0*/  IADD3 RZ, P0, R9, R10, RZ ;  /* 0x0000000a09ff7210 */ /* 0x000fe20007f1e0ff */
[----:B------:R-:W-:-:S04]  /*52b0*/  IMAD.MOV.U32 R14, RZ, RZ, R11 ;  /* 0x000000ffff0e7224 */ /* 0x000fc800078e000b */
[----:B------:R-:W-:-:S08]  /*52c0*/  IMAD.WIDE.U32.X R14, R19, R17, R14, P0 ;  /* 0x00000011130e7225 */ /* 0x000fd000000e040e */
.L_x_106:
[----:B------:R-:W3:Y:S01]  /*52d0*/  LDC.64 R30, c[0x0][0x640] ;  /* 0x00019000ff1e7b82 */ /* 0x000ee20000000a00 */
[-C--:B------:R-:W-:Y:S01]  /*52e0*/  SHF.R.U64 R73, R14, R18.reuse, R15 ;  /* 0x000000120e497219 */ /* 0x080fe2000000120f */
[----:B--2---:R-:W-:Y:S01]  /*52f0*/  IMAD.MOV R23, RZ, RZ, -R23 ;  /* 0x000000ffff177224 */ /* 0x004fe200078e0a17 */
[----:B0-----:R-:W-:Y:S01]  /*5300*/  SHF.R.U32.HI R8, RZ, R18, R15 ;  /* 0x00000012ff087219 */ /* 0x001fe2000001160f */
[----:B------:R-:W-:Y:S01]  /*5310*/  ULDC UR6, c[0x0][0x154] ;  /* 0x0000550000067ab9 */ /* 0x000fe20000000800 */
[----:B------:R-:W-:Y:S01]  /*5320*/  IADD3 R11, P0, RZ, -R73, RZ ;  /* 0x80000049ff0b7210 */ /* 0x000fe20007f1e0ff */
[----:B------:R-:W-:Y:S02]  /*5330*/  IMAD R23, R25, R23, R22 ;  /* 0x0000001719177224 */ /* 0x000fe400078e0216 */
[----:B------:R-:W0:Y:S01]  /*5340*/  LDC R14, c[0x0][0x618] ;  /* 0x00018600ff0e7b82 */ /* 0x000e220000000800 */
[----:B------:R-:W-:Y:S02]  /*5350*/  IMAD.MOV.U32 R13, RZ, RZ, 0x1 ;  /* 0x00000001ff0d7424 */ /* 0x000fe400078e00ff */
[----:B------:R-:W-:-:S04]  /*5360*/  IMAD.X R9, RZ, RZ, ~R8, P0 ;  /* 0x000000ffff097224 */ /* 0x000fc800000e0e08 */
[-C--:B-1----:R-:W-:Y:S01]  /*5370*/  IMAD R10, R9, R20.reuse, RZ ;  /* 0x00000014090a7224 */ /* 0x082fe200078e02ff */
[----:B------:R-:W1:Y:S01]  /*5380*/  LDC R26, c[0x0][0x608] ;  /* 0x00018200ff1a7b82 */ /* 0x000e620000000800 */
[----:B------:R-:W-:-:S04]  /*5390*/  IMAD.WIDE.U32 R8, R11, R20, R4 ;  /* 0x000000140b087225 */ /* 0x000fc800078e0004 */
[----:B------:R-:W-:Y:S01]  /*53a0*/  IMAD R11, R11, R21, R10 ;  /* 0x000000150b0b7224 */ /* 0x000fe200078e020a */
[----:B------:R-:W-:Y:S02]  /*53b0*/  I2FP.F32.U32 R10, R24 ;  /* 0x00000018000a7245 */ /* 0x000fe40000201000 */
[----:B------:R-:W2:Y:S01]  /*53c0*/  LDC R28, c[0x0][0x658] ;  /* 0x00019600ff1c7b82 */ /* 0x000ea20000000800 */
[----:B------:R-:W-:Y:S01]  /*53d0*/  IMAD.IADD R9, R9, 0x1, R11 ;  /* 0x0000000109097824 */ /* 0x000fe200078e020b */
[----:B---3--:R-:W-:Y:S01]  /*53e0*/  ISETP.NE.U32.AND P0, PT, R30, RZ, PT ;  /* 0x000000ff1e00720c */ /* 0x008fe20003f05070 */
[----:B------:R-:W-:Y:S01]  /*53f0*/  FMUL R10, R10, UR6 ;  /* 0x000000060a0a7c20 */ /* 0x000fe20008400000 */
[----:B------:R-:W-:Y:S02]  /*5400*/  IMAD.MOV.U32 R11, RZ, RZ, -0x1 ;  /* 0xffffffffff0b7424 */ /* 0x000fe400078e00ff */
[----:B------:R-:W-:Y:S01]  /*5410*/  ISETP.NE.AND.EX P0, PT, R31, RZ, PT, P0 ;  /* 0x000000ff1f00720c */ /* 0x000fe20003f05300 */
[----:B------:R3:W4:Y:S01]  /*5420*/  F2I.U32.TRUNC.NTZ R19, R10 ;  /* 0x0000000a00137305 */ /* 0x000722000020f000 */
[----:B------:R-:W3:Y:S01]  /*5430*/  LDC R21, c[0x0][0x148] ;  /* 0x00005200ff157b82 */ /* 0x000ee20000000800 */
[----:B0-----:R-:W-:-:S02]  /*5440*/  SHF.R.U64 R18, R8, R14, R9 ;  /* 0x0000000e08127219 */ /* 0x001fc40000001209 */
[----:B------:R-:W-:-:S05]  /*5450*/  SHF.R.U32.HI R9, RZ, R14, R9 ;  /* 0x0000000eff097219 */ /* 0x000fca0000011609 */
[----:B------:R-:W0:Y:S01]  /*5460*/  LDC R22, c[0x0][0x600] ;  /* 0x00018000ff167b82 */ /* 0x000e220000000800 */
[-CC-:B-1----:R-:W-:Y:S02]  /*5470*/  SHF.R.U64 R16, R18, R26.reuse, R9.reuse ;  /* 0x0000001a12107219 */ /* 0x182fe40000001209 */
[----:B------:R-:W-:-:S05]  /*5480*/  SHF.R.U32.HI R9, RZ, R26, R9 ;  /* 0x0000001aff097219 */ /* 0x000fca0000011609 */
[----:B------:R-:W1:Y:S01]  /*5490*/  LDC R27, c[0x0][0x648] ;  /* 0x00019200ff1b7b82 */ /* 0x000e620000000800 */
[-CC-:B--2---:R-:W-:Y:S02]  /*54a0*/  SHF.R.U64 R20, R16, R28.reuse, R9.reuse ;  /* 0x0000001c10147219 */ /* 0x184fe40000001209 */
[-C--:B------:R-:W-:Y:S02]  /*54b0*/  SHF.L.U32 R11, R11, R28.reuse, RZ ;  /* 0x0000001c0b0b7219 */ /* 0x080fe400000006ff */
[-C--:B------:R-:W-:Y:S01]  /*54c0*/  SHF.R.U32.HI R9, RZ, R28.reuse, R9 ;  /* 0x0000001cff097219 */ /* 0x080fe20000011609 */
[----:B------:R-:W-:Y:S01]  /*54d0*/  IMAD.MOV.U32 R8, RZ, RZ, R20 ;  /* 0x000000ffff087224 */ /* 0x000fe200078e0014 */
[----:B------:R-:W-:Y:S01]  /*54e0*/  SHF.L.U32 R26, R13, R28, RZ ;  /* 0x0000001c0d1a7219 */ /* 0x000fe200000006ff */
[----:B------:R-:W2:Y:S01]  /*54f0*/  LDC R29, c[0x0][0x638] ;  /* 0x00018e00ff1d7b82 */ /* 0x000ea20000000800 */
[----:B------:R-:W-:-:S07]  /*5500*/  LOP3.LUT R25, RZ, R11, RZ, 0x33, !PT ;  /* 0x0000000bff197212 */ /* 0x000fce00078e33ff */
[----:B------:R-:W0:Y:S01]  /*5510*/  LDC R32, c[0x0][0x610] ;  /* 0x00018400ff207b82 */ /* 0x000e220000000800 */
[----:B----4-:R-:W-:Y:S05]  /*5520*/  @!P0 BRA `(.L_x_107) ;  /* 0x0000000000288947 */ /* 0x010fea0003800000 */
[----:B------:R-:W4:Y:S02]  /*5530*/  LDC R13, c[0x0][0x64c] ;  /* 0x00019300ff0d7b82 */ /* 0x000f240000000800 */
[----:B----4-:R-:W-:-:S05]  /*5540*/  IADD3 R13, P0, R20, R13, RZ ;  /* 0x0000000d140d7210 */ /* 0x010fca0007f1e0ff */
[----:B------:R-:W-:-:S04]  /*5550*/  IMAD.X R17, RZ, RZ, R9, P0 ;  /* 0x000000ffff117224 */ /* 0x000fc800000e0609 */
[----:B------:R-:W-:-:S04]  /*5560*/  IMAD.WIDE.U32 R8, R17, R30, RZ ;  /* 0x0000001e11087225 */ /* 0x000fc800078e00ff */
[----:B---3--:R-:W-:-:S04]  /*5570*/  IMAD.WIDE.U32 R10, P0, R13, R31, R8 ;  /* 0x0000001f0d0a7225 */ /* 0x008fc80007800008 */
[----:B------:R-:W-:-:S04]  /*5580*/  IMAD.WIDE.U32 R8, R13, R30, RZ ;  /* 0x0000001e0d087225 */ /* 0x000fc800078e00ff */
[----:B------:R-:W-:Y:S01]  /*5590*/  IMAD.X R15, RZ, RZ, RZ, P0 ;  /* 0x000000ffff0f7224 */ /* 0x000fe200000e06ff */
[----:B------:R-:W-:Y:S01]  /*55a0*/  IADD3 RZ, P0, R9, R10, RZ ;  /* 0x0000000a09ff7210 */ /* 0x000fe20007f1e0ff */
[----:B------:R-:W-:-:S04]  /*55b0*/  IMAD.MOV.U32 R14, RZ, RZ, R11 ;  /* 0x000000ffff0e7224 */ /* 0x000fc800078e000b */
[----:B------:R-:W-:-:S08]  /*55c0*/  IMAD.WIDE.U32.X R8, R17, R31, R14, P0 ;  /* 0x0000001f11087225 */ /* 0x000fd000000e040e */
.L_x_107:
[----:B-1----:R-:W-:Y:S01]  /*55d0*/  SHF.R.U64 R8, R8, R27, R9 ;  /* 0x0000001b08087219 */ /* 0x002fe20000001209 */
[----:B0-----:R-:W-:Y:S01]  /*55e0*/  VIADD R13, R22, 0xffffffff ;  /* 0xffffffff160d7836 */ /* 0x001fe20000000000 */
[----:B------:R-:W-:Y:S01]  /*55f0*/  LOP3.LUT R11, R16, R25, RZ, 0xc0, !PT ;  /* 0x00000019100b7212 */ /* 0x000fe200078ec0ff */
[----:B------:R-:W-:Y:S02]  /*5600*/  IMAD.MOV R19, RZ, RZ, -R19 ;  /* 0x000000ffff137224 */ /* 0x000fe400078e0a13 */
[----:B------:R-:W-:Y:S02]  /*5610*/  IMAD.MOV R9, RZ, RZ, -R8 ;  /* 0x000000ffff097224 */ /* 0x000fe400078e0a08 */
[----:B------:R-:W-:Y:S01]  /*5620*/  IMAD R26, R26, R8, R11 ;  /* 0x000000081a1a7224 */ /* 0x000fe200078e020b */
[----:B------:R-:W-:Y:S01]  /*5630*/  LOP3.LUT R11, R18, R13, RZ, 0xc0, !PT ;  /* 0x0000000d120b7212 */ /* 0x000fe200078ec0ff */
[----:B---3--:R-:W-:Y:S02]  /*5640*/  @P4 IMAD R23, R21, R19, R24 ;  /* 0x0000001315174224 */ /* 0x008fe400078e0218 */
[----:B--2---:R-:W-:-:S02]  /*5650*/  IMAD R8, R9, R29, R20 ;  /* 0x0000001d09087224 */ /* 0x004fc400078e0214 */
[----:B------:R-:W-:Y:S02]  /*5660*/  IMAD R26, R26, R32, R23 ;  /* 0x000000201a1a7224 */ /* 0x000fe400078e0217 */
[----:B------:R-:W-:Y:S02]  /*5670*/  IMAD R9, R8, R22, R11 ;  /* 0x0000001608097224 */ /* 0x000fe400078e020b */
[----:B------:R-:W-:-:S03]  /*5680*/  IMAD.MOV.U32 R10, RZ, RZ, 0x1 ;  /* 0x00000001ff0a7424 */ /* 0x000fc600078e00ff */
[----:B------:R-:W-:Y:S02]  /*5690*/  SEL R15, R9, R26, !P4 ;  /* 0x0000001a090f7207 */ /* 0x000fe40006000000 */
[----:B------:R-:W-:Y:S02]  /*56a0*/  PRMT R8, R10, 0x7610, R8 ;  /* 0x000076100a087816 */ /* 0x000fe40000000008 */
[----:B------:R-:W-:-:S07]  /*56b0*/  SEL R26, R26, R9, !P4 ;  /* 0x000000091a1a7207 */ /* 0x000fce0006000000 */
.L_x_105:
[----:B------:R-:W-:Y:S01]  /*56c0*/  LOP3.LUT P0, RZ, R8, 0xff, RZ, 0xc0, !PT ;  /* 0x000000ff08ff7812 */ /* 0x000fe2000780c0ff */
[----:B------:R-:W-:-:S12]  /*56d0*/  IMAD.MOV.U32 R71, RZ, RZ, R26 ;  /* 0x000000ffff477224 */ /* 0x000fd800078e001a */
[----:B------:R-:W-:Y:S05]  /*56e0*/  @P0 BRA `(.L_x_108) ;  /* 0xffffffbc00300947 */ /* 0x000fea000383ffff */
[----:B------:R-:W-:Y:S05]  /*56f0*/  EXIT ;  /* 0x000000000000794d */ /* 0x000fea0003800000 */
.L_x_8:
[----:B0-----:R-:W-:Y:S01]  /*5700*/  ULDC.64 UR4, c[0x0][0x650] ;  /* 0x0001940000047ab9 */ /* 0x001fe20000000a00 */
        /* <DEDUP_REMOVED lines=25> */
.L_x_110:
[----:B------:R-:W0:Y:S01]  /*58a0*/  LDC.64 R28, c[0x0][0x640] ;  /* 0x00019000ff1c7b82 */ /* 0x000e220000000a00 */
[-CC-:B------:R-:W-:Y:S01]  /*58b0*/  SHF.R.U64 R21, R16, R6.reuse, R17.reuse ;  /* 0x0000000610157219 */ /* 0x180fe20000001211 */
[----:B------:R-:W-:Y:S01]  /*58c0*/  IMAD.MOV.U32 R31, RZ, RZ, 0x1 ;  /* 0x00000001ff1f7424 */ /* 0x000fe200078e00ff */
[----:B------:R-:W-:Y:S02]  /*58d0*/  SHF.R.U32.HI R3, RZ, R6, R17 ;  /* 0x00000006ff037219 */ /* 0x000fe40000011611 */
[----:B------:R-:W-:-:S03]  /*58e0*/  IADD3 R15, P0, RZ, -R21, RZ ;  /* 0x80000015ff0f7210 */ /* 0x000fc60007f1e0ff */
[----:B------:R-:W1:Y:S02]  /*58f0*/  LDC R14, c[0x0][0x618] ;  /* 0x00018600ff0e7b82 */ /* 0x000e640000000800 */
[----:B------:R-:W-:Y:S02]  /*5900*/  IMAD.X R3, RZ, RZ, ~R3, P0 ;  /* 0x000000ffff037224 */ /* 0x000fe400000e0e03 */
[----:B------:R-:W-:-:S04]  /*5910*/  IMAD.WIDE.U32 R12, R15, R22, R4 ;  /* 0x000000160f0c7225 */ /* 0x000fc800078e0004 */
[----:B------:R-:W2:Y:S01]  /*5920*/  LDC R16, c[0x0][0x608] ;  /* 0x00018200ff107b82 */ /* 0x000ea20000000800 */
[----:B------:R-:W-:-:S04]  /*5930*/  IMAD R6, R3, R22, RZ ;  /* 0x0000001603067224 */ /* 0x000fc800078e02ff */
[----:B------:R-:W-:-:S03]  /*5940*/  IMAD R3, R15, R23, R6 ;  /* 0x000000170f037224 */ /* 0x000fc600078e0206 */
[----:B------:R-:W3:Y:S01]  /*5950*/  LDC R26, c[0x0][0x658] ;  /* 0x00019600ff1a7b82 */ /* 0x000ee20000000800 */
[----:B------:R-:W-:Y:S01]  /*5960*/  IMAD.IADD R3, R13, 0x1, R3 ;  /* 0x000000010d037824 */ /* 0x000fe200078e0203 */
[----:B0-----:R-:W-:Y:S01]  /*5970*/  ISETP.NE.U32.AND P0, PT, R28, RZ, PT ;  /* 0x000000ff1c00720c */ /* 0x001fe20003f05070 */
[----:B------:R-:W-:-:S03]  /*5980*/  IMAD.MOV.U32 R13, RZ, RZ, -0x1 ;  /* 0xffffffffff0d7424 */ /* 0x000fc600078e00ff */
        /* <DEDUP_REMOVED lines=25> */
.L_x_111:
[----:B-1----:R-:W-:Y:S01]  /*5b20*/  SHF.R.U64 R6, R12, R25, R13 ;  /* 0x000000190c067219 */ /* 0x002fe2000000120d */
[----:B0-----:R-:W-:Y:S01]  /*5b30*/  VIADD R13, R24, 0xffffffff ;  /* 0xffffffff180d7836 */ /* 0x001fe20000000000 */
[----:B------:R-:W-:Y:S01]  /*5b40*/  SHF.L.U32 R9, R31, R26, RZ ;  /* 0x0000001a1f097219 */ /* 0x000fe200000006ff */
[----:B------:R-:W-:Y:S01]  /*5b50*/  @P4 IMAD R10, R11, R20, R8 ;  /* 0x000000140b0a4224 */ /* 0x000fe200078e0208 */
[----:B------:R-:W-:Y:S01]  /*5b60*/  LOP3.LUT R3, R22, R33, RZ, 0xc0, !PT ;  /* 0x0000002116037212 */ /* 0x000fe200078ec0ff */
[----:B------:R-:W-:Y:S01]  /*5b70*/  IMAD.MOV R12, RZ, RZ, -R6 ;  /* 0x000000ffff0c7224 */ /* 0x000fe200078e0a06 */
[----:B------:R-:W-:Y:S01]  /*5b80*/  LOP3.LUT R18, R18, R13, RZ, 0xc0, !PT ;  /* 0x0000000d12127212 */ /* 0x000fe200078ec0ff */
[----:B------:R-:W-:Y:S02]  /*5b90*/  IMAD.MOV.U32 R17, RZ, RZ, R21 ;  /* 0x000000ffff117224 */ /* 0x000fe400078e0015 */
[----:B------:R-:W-:Y:S02]  /*5ba0*/  IMAD R9, R9, R6, R3 ;  /* 0x0000000609097224 */ /* 0x000fe400078e0203 */
[----:B--2---:R-:W-:-:S02]  /*5bb0*/  IMAD R3, R12, R27, R23 ;  /* 0x0000001b0c037224 */ /* 0x004fc400078e0217 */
[----:B---3--:R-:W-:Y:S02]  /*5bc0*/  IMAD R10, R9, R30, R10 ;  /* 0x0000001e090a7224 */ /* 0x008fe400078e020a */
[----:B------:R-:W-:Y:S02]  /*5bd0*/  IMAD.MOV.U32 R6, RZ, RZ, 0x1 ;  /* 0x00000001ff067424 */ /* 0x000fe400078e00ff */
[----:B------:R-:W-:-:S03]  /*5be0*/  IMAD R9, R3, R24, R18 ;  /* 0x0000001803097224 */ /* 0x000fc600078e0212 */
[----:B------:R-:W-:Y:S02]  /*5bf0*/  PRMT R3, R6, 0x7610, R3 ;  /* 0x0000761006037816 */ /* 0x000fe40000000003 */
[----:B------:R-:W-:Y:S02]  /*5c00*/  SEL R6, R9, R10, !P4 ;  /* 0x0000000a09067207 */ /* 0x000fe40006000000 */
[----:B------:R-:W-:-:S07]  /*5c10*/  SEL R18, R10, R9, !P4 ;  /* 0x000000090a127207 */ /* 0x000fce0006000000 */
.L_x_109:
[----:B------:R-:W-:-:S08]  /*5c20*/  NOP ;  /* 0x0000000000007918 */ /* 0x000fd00000000000 */
[----:B------:R-:W0:-:S00]  /*5c30*/  USETMAXREG.DEALLOC.CTAPOOL 0x28 ;  /* 0x00000028000079c8 */ /* 0x000e0000080e0500 */
[----:B0-----:R-:W-:-:S13]  /*5c40*/  ISETP.NE.AND P0, PT, R7, RZ, PT ;  /* 0x000000ff0700720c */ /* 0x001fda0003f05270 */
[----:B------:R-:W-:Y:S05]  /*5c50*/  @P0 EXIT ;  /* 0x000000000000094d */ /* 0x000fea0003800000 */
[----:B------:R-:W-:Y:S01]  /*5c60*/  LOP3.LUT P0, RZ, R3, 0xff, RZ, 0xc0, !PT ;  /* 0x000000ff03ff7812 */ /* 0x000fe2000780c0ff */
[----:B------:R-:W-:Y:S02]  /*5c70*/  IMAD.MOV.U32 R3, RZ, RZ, 0x1 ;  /* 0x00000001ff037424 */ /* 0x000fe400078e00ff */
[----:B------:R-:W-:-:S10]  /*5c80*/  IMAD.MOV.U32 R15, RZ, RZ, RZ ;  /* 0x000000ffff0f7224 */ /* 0x000fd400078e00ff */
[----:B------:R-:W-:Y:S05]  /*5c90*/  @!P0 BRA `(.L_x_112) ;  /* 0x0000000c003c8947 */ /* 0x000fea0003800000 */
[----:B------:R-:W0:Y:S01]  /*5ca0*/  LDC R3, c[0x0][0x28c] ;  /* 0x0000a300ff037b82 */ /* 0x000e220000000800 */
[----:B------:R-:W1:Y:S01]  /*5cb0*/  S2R R12, SR_CgaCtaId ;  /* 0x00000000000c7919 */ /* 0x000e620000008800 */
[----:B------:R-:W-:Y:S01]  /*5cc0*/  ULDC UR5, c[0x0][0x658] ;  /* 0x0001960000057ab9 */ /* 0x000fe20000000800 */
[----:B------:R-:W-:Y:S01]  /*5cd0*/  UMOV UR7, 0xffffffff ;  /* 0xffffffff00077882 */ /* 0x000fe20000000000 */
[----:B------:R-:W-:Y:S01]  /*5ce0*/  ULDC UR6, c[0x0][0xc] ;  /* 0x0000030000067ab9 */ /* 0x000fe20000000800 */
[----:B------:R-:W-:Y:S01]  /*5cf0*/  USHF.L.U32 UR8, UR7, UR5, URZ ;  /* 0x0000000507087299 */ /* 0x000fe2000800063f */
[----:B------:R-:W-:Y:S01]  /*5d00*/  BSSY B0, `(.L_x_112) ;  /* 0x00000c8000007945 */ /* 0x000fe20003800000 */
[----:B------:R-:W-:Y:S01]  /*5d10*/  UMOV UR9, 0x1 ;  /* 0x0000000100097882 */ /* 0x000fe20000000000 */
[----:B------:R-:W-:Y:S01]  /*5d20*/  ULDC UR7, c[0x0][0x10] ;  /* 0x0000040000077ab9 */ /* 0x000fe20000000800 */
[----:B------:R-:W-:Y:S01]  /*5d30*/  USHF.L.U32 UR18, UR9, UR5, URZ ;  /* 0x0000000509127299 */ /* 0x000fe2000800063f */
[----:B------:R-:W-:Y:S01]  /*5d40*/  IMAD.MOV.U32 R16, RZ, RZ, 0x1 ;  /* 0x00000001ff107424 */ /* 0x000fe200078e00ff */
[----:B------:R-:W-:Y:S01]  /*5d50*/  UIMAD.WIDE.U32 UR6, UR6, UR7, URZ ;  /* 0x00000007060672a5 */ /* 0x000fe2000f8e003f */
[----:B------:R-:W-:Y:S01]  /*5d60*/  LOP3.LUT R14, R2, 0x2, RZ, 0xfc, !PT ;  /* 0x00000002020e7812 */ /* 0x000fe200078efcff */
[----:B------:R-:W-:Y:S01]  /*5d70*/  ULDC UR5, c[0x0][0x14] ;  /* 0x0000050000057ab9 */ /* 0x000fe20000000800 */
[----:B------:R-:W-:Y:S01]  /*5d80*/  IMAD.MOV.U32 R15, RZ, RZ, RZ ;  /* 0x000000ffff0f7224 */ /* 0x000fe200078e00ff */
[----:B------:R-:W-:-:S02]  /*5d90*/  UIMAD.WIDE.U32 UR20, UR6, UR5, URZ ;  /* 0x00000005061472a5 */ /* 0x000fc4000f8e003f */
[----:B------:R-:W-:Y:S01]  /*5da0*/  UIMAD UR13, UR7, UR5, URZ ;  /* 0x00000005070d72a4 */ /* 0x000fe2000f8e023f */
[----:B------:R-:W-:Y:S01]  /*5db0*/  ULDC UR4, c[0x0][0x600] ;  /* 0x0001800000047ab9 */ /* 0x000fe20000000800 */
[----:B------:R-:W-:Y:S02]  /*5dc0*/  ULOP3.LUT UR17, URZ, UR8, URZ, 0x33, !UPT ;  /* 0x000000083f117292 */ /* 0x000fe4000f8e333f */
[----:B------:R-:W-:Y:S01]  /*5dd0*/  UIADD3 UR4, UR4, -0x1, URZ ;  /* 0xffffffff04047890 */ /* 0x000fe2000fffe03f */
[----:B0-----:R-:W-:Y:S01]  /*5de0*/  VIADD R3, R3, 0x3f ;  /* 0x0000003f03037836 */ /* 0x001fe20000000000 */
[----:B------:R-:W-:Y:S01]  /*5df0*/  UIADD3 UR13, UR21, UR13, URZ ;  /* 0x0000000d150d7290 */ /* 0x000fe2000fffe03f */
[----:B------:R-:W-:-:S03]  /*5e00*/  ULDC.64 UR22, c[0x0][0x198] ;  /* 0x0000660000167ab9 */ /* 0x000fc60000000a00 */
[----:B------:R-:W-:-:S04]  /*5e10*/  SHF.R.S32.HI R8, RZ, 0x1f, R3 ;  /* 0x0000001fff087819 */ /* 0x000fc80000011403 */
[----:B------:R-:W-:Y:S01]  /*5e20*/  LEA.HI R8, R8, R3, RZ, 0x6 ;  /* 0x0000000308087211 */ /* 0x000fe200078f30ff */
[C---:B-1----:R-:W-:Y:S02]  /*5e30*/  IMAD.SHL.U32 R11, R12.reuse, 0x8, RZ ;  /* 0x000000080c0b7824 */ /* 0x042fe400078e00ff */
[----:B------:R-:W-:Y:S01]  /*5e40*/  IMAD.SHL.U32 R12, R12, 0x200, RZ ;  /* 0x000002000c0c7824 */ /* 0x000fe200078e00ff */
[----:B------:R-:W-:Y:S01]  /*5e50*/  SHF.R.S32.HI R10, RZ, 0x6, R8 ;  /* 0x00000006ff0a7819 */ /* 0x000fe20000011408 */
[----:B------:R-:W-:Y:S01]  /*5e60*/  IMAD.MOV.U32 R3, RZ, RZ, 0x1 ;  /* 0x00000001ff037424 */ /* 0x000fe200078e00ff */
[----:B------:R-:W-:Y:S02]  /*5e70*/  LOP3.LUT R11, R11, 0x38, RZ, 0xc0, !PT ;  /* 0x000000380b0b7812 */ /* 0x000fe400078ec0ff */
[----:B------:R-:W-:Y:S01]  /*5e80*/  LOP3.LUT R12, R12, 0xe00, RZ, 0xc0, !PT ;  /* 0x00000e000c0c7812 */ /* 0x000fe200078ec0ff */
[----:B------:R-:W-:-:S07]  /*5e90*/  VIADD R13, R10, 0x1 ;  /* 0x000000010a0d7836 */ /* 0x000fce0000000000 */
.L_x_123:
[----:B------:R-:W-:-:S03]  /*5ea0*/  UMOV UR5, 0xffffffff ;  /* 0xffffffff00057882 */ /* 0x000fc60000000000 */
[----:B------:R-:W-:Y:S05]  /*5eb0*/  BRA.DIV UR5, `(.L_x_113) ;  /* 0x00000016059c7947 */ /* 0x000fea000b800000 */
[----:B------:R-:W-:-:S13]  /*5ec0*/  ELECT P0, URZ, PT ;  /* 0x00000000003f782f */ /* 0x000fda0003800000 */
.L_x_148:
[----:B------:R-:W0:Y:S01]  /*5ed0*/  LDC R7, c[0x0][0x28c] ;  /* 0x0000a300ff077b82 */ /* 0x000e220000000800 */
[----:B------:R-:W-:Y:S01]  /*5ee0*/  BSSY B1, `(.L_x_114) ;  /* 0x0000038000017945 */ /* 0x000fe20003800000 */
[----:B0-----:R-:W-:-:S13]  /*5ef0*/  ISETP.LT.OR P0, PT, R7, 0x1, !P0 ;  /* 0x000000010700780c */ /* 0x001fda0004701670 */
[----:B------:R-:W-:Y:S05]  /*5f00*/  @P0 BRA `(.L_x_115) ;  /* 0x0000000000d40947 */ /* 0x000fea0003800000 */
[----:B------:R-:W-:Y:S02]  /*5f10*/  IMAD R20, R6, 0x40, R11 ;  /* 0x0000004006147824 */ /* 0x000fe400078e020b */
[----:B------:R-:W-:Y:S02]  /*5f20*/  IMAD.SHL.U32 R19, R18, 0x80, RZ ;  /* 0x0000008012137824 */ /* 0x000fe400078e00ff */
[----:B------:R-:W-:Y:S02]  /*5f30*/  IMAD.MOV.U32 R23, RZ, RZ, RZ ;  /* 0x000000ffff177224 */ /* 0x000fe400078e00ff */
[----:B------:R-:W-:Y:S02]  /*5f40*/  IMAD.MOV.U32 R6, RZ, RZ, R13 ;  /* 0x000000ffff067224 */ /* 0x000fe400078e000d */
[----:B------:R-:W-:Y:S02]  /*5f50*/  IMAD.MOV.U32 R7, RZ, RZ, R3 ;  /* 0x000000ffff077224 */ /* 0x000fe400078e0003 */
[----:B------:R-:W-:-:S07]  /*5f60*/  IMAD.MOV.U32 R9, RZ, RZ, R15 ;  /* 0x000000ffff097224 */ /* 0x000fce00078e000f */
.L_x_118:
[----:B------:R-:W0:Y:S01]  /*5f70*/  S2R R21, SR_CgaCtaId ;  /* 0x0000000000157919 */ /* 0x000e220000008800 */
[----:B------:R-:W-:Y:S02]  /*5f80*/  MOV R8, 0x400 ;  /* 0x0000040000087802 */ /* 0x000fe40000000f00 */
[----:B------:R-:W-:-:S13]  /*5f90*/  LOP3.LUT P1, RZ, R0, 0x7f, RZ, 0xc0, !PT ;  /* 0x0000007f00ff7812 */ /* 0x000fda000782c0ff */
[----:B------:R-:W1:Y:S01]  /*5fa0*/  @!P1 LDC R18, c[0x0][0x500] ;  /* 0x00014000ff129b82 */ /* 0x000e620000000800 */
[----:B0-----:R-:W-:Y:S02]  /*5fb0*/  LEA R22, R21, R8, 0x18 ;  /* 0x0000000815167211 */ /* 0x001fe400078ec0ff */
[----:B------:R-:W-:-:S03]  /*5fc0*/  SHF.L.U32 R8, R7, 0x1f, RZ ;  /* 0x0000001f07087819 */ /* 0x000fc600000006ff */
[----:B------:R-:W-:-:S04]  /*5fd0*/  IMAD R21, R9, 0x8, R22 ;  /* 0x0000000809157824 */ /* 0x000fc800078e0216 */
[----:B------:R-:W0:Y:S02]  /*5fe0*/  SYNCS.PHASECHK.TRANS64.TRYWAIT P0, [R21+URZ+0x90], R8 ;  /* 0x00009008150075a7 */ /* 0x000e24000800017f */
[----:B01----:R-:W-:Y:S05]  /*5ff0*/  @!P0 BRA `(.L_x_116) ;  /* 0x00000014006c8947 */ /* 0x003fea0003800000 */
.L_x_149:
[----:B0-----:R-:W-:Y:S01]  /*6000*/  PRMT R8, R14, 0x9910, RZ ;  /* 0x000099100e087816 */ /* 0x001fe200000000ff */
[----:B------:R0:W-:Y:S03]  /*6010*/  @!P1 SYNCS.ARRIVE.TRANS64 RZ, [R21+URZ], R18 ;  /* 0x0000001215ff99a7 */ /* 0x0001e6000800003f */
[----:B------:R-:W-:-:S13]  /*6020*/  ISETP.NE.AND P0, PT, R8, 0x2, PT ;  /* 0x000000020800780c */ /* 0x000fda0003f05270 */
[----:B0-----:R-:W-:Y:S05]  /*6030*/  @P0 BRA `(.L_x_117) ;  /* 0x0000000000040947 */ /* 0x001fea0003800000 */
[----:B------:R-:W-:Y:S01]  /*6040*/  BPT.TRAP 0x1 ;  /* 0x000000040000795c */ /* 0x000fe20000300000 */
.L_x_117:
[----:B------:R-:W-:Y:S01]  /*6050*/  R2UR UR16, R22 ;  /* 0x00000000161072ca */ /* 0x000fe200000e0000 */
[----:B------:R-:W-:Y:S01]  /*6060*/  IMAD R22, R9, 0x2000, R22 ;  /* 0x0000200009167824 */ /* 0x000fe200078e0216 */
[----:B------:R-:W-:Y:S01]  /*6070*/  R2UR UR9, R21 ;  /* 0x00000000150972ca */ /* 0x000fe200000e0000 */
[----:B------:R-:W-:Y:S01]  /*6080*/  IMAD R8, R9, 0x1000, R12 ;  /* 0x0000100009087824 */ /* 0x000fe200078e020c */
[----:B------:R-:W-:Y:S01]  /*6090*/  UIADD3 UR6, UP0, UR22, 0xf0, URZ ;  /* 0x000000f016067890 */ /* 0x000fe2000ff1e03f */
[----:B------:R-:W-:Y:S01]  /*60a0*/  VIADD R6, R6, 0xffffffff ;  /* 0xffffffff06067836 */ /* 0x000fe20000000000 */
[----:B------:R-:W-:Y:S01]  /*60b0*/  R2UR UR5, R22 ;  /* 0x00000000160572ca */ /* 0x000fe200000e0000 */
[----:B------:R-:W-:Y:S01]  /*60c0*/  UIADD3 UR24, UP1, UR22, 0x1f0, URZ ;  /* 0x000001f016187890 */ /* 0x000fe2000ff3e03f */
[----:B------:R-:W-:Y:S01]  /*60d0*/  R2UR UR8, R8 ;  /* 0x00000000080872ca */ /* 0x000fe200000e0000 */
[----:B------:R-:W-:Y:S01]  /*60e0*/  UIADD3.X UR7, URZ, UR23, URZ, UP0, !UPT ;  /* 0x000000173f077290 */ /* 0x000fe200087fe43f */
[----:B------:R-:W-:Y:S01]  /*60f0*/  R2UR UR11, R19 ;  /* 0x00000000130b72ca */ /* 0x000fe200000e0000 */
[----:B------:R-:W-:Y:S01]  /*6100*/  VIADD R9, R9, 0x1 ;  /* 0x0000000109097836 */ /* 0x000fe20000000000 */
[----:B------:R-:W-:Y:S01]  /*6110*/  R2UR UR10, R23 ;  /* 0x00000000170a72ca */ /* 0x000fe200000e0000 */
[----:B------:R-:W-:Y:S01]  /*6120*/  UIADD3.X UR25, URZ, UR23, URZ, UP1, !UPT ;  /* 0x000000173f197290 */ /* 0x000fe20008ffe43f */
[----:B------:R-:W-:Y:S01]  /*6130*/  R2UR UR12, R17 ;  /* 0x00000000110c72ca */ /* 0x000fe200000e0000 */
[----:B------:R-:W-:Y:S01]  /*6140*/  UMOV UR14, 0x0 ;  /* 0x00000000000e7882 */ /* 0x000fe20000000000 */
[----:B------:R-:W-:Y:S01]  /*6150*/  R2UR UR19, R20 ;  /* 0x00000000141372ca */ /* 0x000fe200000e0000 */
[----:B------:R-:W-:Y:S01]  /*6160*/  UMOV UR15, 0x10000000 ;  /* 0x10000000000f7882 */ /* 0x000fe20000000000 */
[----:B------:R-:W-:Y:S01]  /*6170*/  ISETP.GT.AND P1, PT, R6, 0x1, PT ;  /* 0x000000010600780c */ /* 0x000fe20003f24270 */
[----:B------:R-:W-:Y:S01]  /*6180*/  UIADD3 UR5, UR5, 0x200, URZ ;  /* 0x0000020005057890 */ /* 0x000fe2000fffe03f */
[----:B------:R-:W-:Y:S01]  /*6190*/  ISETP.NE.AND P0, PT, R9, 0x12, PT ;  /* 0x000000120900780c */ /* 0x000fe20003f05270 */
[----:B------:R-:W-:Y:S01]  /*61a0*/  UIADD3 UR16, UR16, 0x24200, UR8 ;  /* 0x0002420010107890 */ /* 0x000fe2000fffe008 */
[----:B------:R-:W-:Y:S01]  /*61b0*/  VIADD R23, R23, 0x40 ;  /* 0x0000004017177836 */ /* 0x000fe20000000000 */
[----:B------:R-:W-:Y:S01]  /*61c0*/  UMOV UR26, 0xff0000 ;  /* 0x00ff0000001a7882 */ /* 0x000fe20000000000 */
[----:B------:R-:W-:-:S02]  /*61d0*/  SEL R8, RZ, 0x1, P0 ;  /* 0x00000001ff087807 */ /* 0x000fc40000000000 */
[----:B------:R-:W-:Y:S01]  /*61e0*/  UMOV UR8, UR5 ;  /* 0x0000000500087c82 */ /* 0x000fe20008000000 */
[----:B------:R-:W-:Y:S01]  /*61f0*/  SEL R9, R9, RZ, P0 ;  /* 0x000000ff09097207 */ /* 0x000fe20000000000 */
[----:B------:R0:W-:Y:S01]  /*6200*/  UTMALDG.3D [UR8], [UR6], desc[UR14] ;  /* 0x00000e08060075b4 */ /* 0x0001e20008011000 */
[----:B------:R-:W-:Y:S01]  /*6210*/  LOP3.LUT R7, R7, R8, RZ, 0x3c, !PT ;  /* 0x0000000807077212 */ /* 0x000fe200078e3cff */
[----:B0-----:R-:W-:Y:S01]  /*6220*/  UMOV UR11, UR19 ;  /* 0x00000013000b7c82 */ /* 0x001fe20008000000 */
[----:B------:R-:W-:Y:S02]  /*6230*/  UMOV UR8, UR16 ;  /* 0x0000001000087c82 */ /* 0x000fe40008000000 */
[----:B------:R0:W-:Y:S02]  /*6240*/  UTMALDG.3D.MULTICAST [UR8], [UR24], UR26, desc[UR14] ;  /* 0x00000e08180073b4 */ /* 0x0001e4000801181a */
[----:B0-----:R-:W-:Y:S05]  /*6250*/  @P1 BRA `(.L_x_118) ;  /* 0xfffffffc00441947 */ /* 0x001fea000383ffff */
.L_x_115:
[----:B------:R-:W-:Y:S05]  /*6260*/  BSYNC B1 ;  /* 0x0000000000017941 */ /* 0x000fea0003800000 */
.L_x_114:
[----:B------:R-:W-:Y:S01]  /*6270*/  LOP3.LUT P1, RZ, R16, 0xff, RZ, 0xc0, !PT ;  /* 0x000000ff10ff7812 */ /* 0x000fe2000782c0ff */
[C---:B------:R-:W-:Y:S01]  /*6280*/  IMAD.IADD R15, R10.reuse, 0x1, R15 ;  /* 0x000000010a0f7824 */ /* 0x040fe200078e020f */
[----:B------:R-:W-:Y:S01]  /*6290*/  ULDC.64 UR6, c[0x0][0x650] ;  /* 0x0001940000067ab9 */ /* 0x000fe20000000a00 */
[C---:B------:R-:W-:Y:S01]  /*62a0*/  ISETP.GE.U32.AND P2, PT, R10.reuse, 0x12, PT ;  /* 0x000000120a00780c */ /* 0x040fe20003f46070 */
[----:B------:R-:W-:Y:S01]  /*62b0*/  BSSY B1, `(.L_x_119) ;  /* 0x000006a000017945 */ /* 0x000fe20003800000 */
[----:B------:R-:W-:Y:S01]  /*62c0*/  IMAD.MOV.U32 R18, RZ, RZ, -0x1 ;  /* 0xffffffffff127424 */ /* 0x000fe200078e00ff */
[----:B------:R-:W-:Y:S01]  /*62d0*/  ISETP.GT.U32.AND P0, PT, R15, 0x11, PT ;  /* 0x000000110f00780c */ /* 0x000fe20003f04070 */
[----:B------:R-:W-:Y:S01]  /*62e0*/  IMAD.MOV.U32 R17, RZ, RZ, -0x1 ;  /* 0xffffffffff117424 */ /* 0x000fe200078e00ff */
[----:B------:R-:W-:Y:S02]  /*62f0*/  PRMT R16, RZ, 0x7610, R16 ;  /* 0x00007610ff107816 */ /* 0x000fe40000000010 */
[----:B------:R-:W-:-:S03]  /*6300*/  ISETP.LT.U32.AND P0, PT, R10, 0x12, P0 ;  /* 0x000000120a00780c */ /* 0x000fc60000701070 */
[----:B------:R-:W0:Y:S01]  /*6310*/  @P1 S2R R7, SR_CgaCtaId ;  /* 0x0000000000071919 */ /* 0x000e220000008800 */
[----:B------:R-:W-:-:S04]  /*6320*/  @P1 MOV R6, 0x400 ;  /* 0x0000040000061802 */ /* 0x000fc80000000f00 */
[----:B0-----:R-:W-:Y:S01]  /*6330*/  @P1 LEA R8, R7, R6, 0x18 ;  /* 0x0000000607081211 */ /* 0x001fe200078ec0ff */
[----:B------:R-:W-:Y:S01]  /*6340*/  IMAD.WIDE.U32 R6, R15, 0x38e38e39, RZ ;  /* 0x38e38e390f067825 */ /* 0x000fe200078e00ff */
[----:B------:R-:W-:Y:S02]  /*6350*/  SEL R6, RZ, 0x1, !P0 ;  /* 0x00000001ff067807 */ /* 0x000fe40004000000 */
[----:B------:R0:W-:Y:S01]  /*6360*/  @P1 SYNCS.ARRIVE.TRANS64.A1T0 RZ, [R8+URZ+0x138], RZ ;  /* 0x000138ff08ff19a7 */ /* 0x0001e2000810003f */
[----:B------:R-:W-:Y:S02]  /*6370*/  IADD3 R4, P1, R4, UR20, RZ ;  /* 0x0000001404047c10 */ /* 0x000fe4000ff3e0ff */
[----:B------:R-:W-:Y:S01]  /*6380*/  LOP3.LUT R3, R3, R6, RZ, 0x3c, !PT ;  /* 0x0000000603037212 */ /* 0x000fe200078e3cff */
[----:B------:R-:W-:Y:S01]  /*6390*/  IMAD.MOV.U32 R6, RZ, RZ, -0x1 ;  /* 0xffffffffff067424 */ /* 0x000fe200078e00ff */
[----:B------:R-:W-:Y:S02]  /*63a0*/  IADD3.X R5, R5, UR13, RZ, P1, !PT ;  /* 0x0000000d05057c10 */ /* 0x000fe40008ffe4ff */
[----:B------:R-:W-:-:S02]  /*63b0*/  ISETP.GE.U32.AND P0, PT, R4, UR6, PT ;  /* 0x0000000604007c0c */ /* 0x000fc4000bf06070 */
[----:B0-----:R-:W-:Y:S02]  /*63c0*/  SHF.R.U32.HI R8, RZ, 0x2, R7 ;  /* 0x00000002ff087819 */ /* 0x001fe40000011607 */
[----:B------:R-:W-:Y:S02]  /*63d0*/  ISETP.GE.U32.AND.EX P0, PT, R5, UR7, PT, P0 ;  /* 0x0000000705007c0c */ /* 0x000fe4000bf06100 */
[----:B------:R-:W-:Y:S01]  /*63e0*/  @P2 LOP3.LUT R3, R3, 0x1, R8, 0x78, !PT ;  /* 0x0000000103032812 */ /* 0x000fe200078e7808 */
[----:B------:R-:W-:Y:S01]  /*63f0*/  IMAD R15, R8, -0x12, R15 ;  /* 0xffffffee080f7824 */ /* 0x000fe200078e020f */
[----:B------:R-:W-:-:S09]  /*6400*/  PRMT R7, RZ, 0x7610, R7 ;  /* 0x00007610ff077816 */ /* 0x000fd20000000007 */
[----:B------:R-:W-:Y:S05]  /*6410*/  @P0 BRA `(.L_x_120) ;  /* 0x00000004004c0947 */ /* 0x000fea0003800000 */
[----:B------:R-:W0:Y:S01]  /*6420*/  S2R R18, SR_CTAID.X ;  /* 0x0000000000127919 */ /* 0x000e220000002500 */
[----:B------:R-:W-:Y:S01]  /*6430*/  ULDC.64 UR6, c[0x0][0x628] ;  /* 0x00018a0000067ab9 */ /* 0x000fe20000000a00 */
[----:B------:R-:W-:Y:S01]  /*6440*/  ULDC UR8, c[0x0][0x630] ;  /* 0x00018c0000087ab9 */ /* 0x000fe20000000800 */
[----:B------:R-:W-:Y:S01]  /*6450*/  ISETP.NE.U32.AND P0, PT, RZ, UR6, PT ;  /* 0x00000006ff007c0c */ /* 0x000fe2000bf05070 */
[----:B------:R-:W1:Y:S01]  /*6460*/  S2R R19, SR_CTAID.Y ;  /* 0x0000000000137919 */ /* 0x000e620000002600 */
[----:B------:R-:W-:Y:S01]  /*6470*/  ULDC UR9, c[0x0][0x150] ;  /* 0x0000540000097ab9 */ /* 0x000fe20000000800 */
[----:B------:R-:W-:Y:S01]  /*6480*/  IMAD.MOV.U32 R6, RZ, RZ, R4 ;  /* 0x000000ffff067224 */ /* 0x000fe200078e0004 */
[----:B------:R-:W-:Y:S01]  /*6490*/  ISETP.NE.AND.EX P0, PT, RZ, UR7, PT, P0 ;  /* 0x00000007ff007c0c */ /* 0x000fe2000bf05300 */
[----:B------:R-:W-:Y:S01]  /*64a0*/  IMAD.MOV.U32 R7, RZ, RZ, R5 ;  /* 0x000000ffff077224 */ /* 0x000fe200078e0005 */
[----:B0-----:R-:W-:-:S11]  /*64b0*/  I2FP.F32.U32 R20, R18 ;  /* 0x0000001200147245 */ /* 0x001fd60000201000 */
[----:B------:R-:W-:Y:S05]  /*64c0*/  @!P0 BRA `(.L_x_121) ;  /* 0x0000000000288947 */ /* 0x000fea0003800000 */
[----:B------:R-:W-:Y:S02]  /*64d0*/  ULDC UR5, c[0x0][0x634] ;  /* 0x00018d0000057ab9 */ /* 0x000fe40000000800 */
[----:B------:R-:W-:-:S05]  /*64e0*/  IADD3 R7, P0, R4, UR5, RZ ;  /* 0x0000000504077c10 */ /* 0x000fca000ff1e0ff */
[----:B------:R-:W-:-:S04]  /*64f0*/  IMAD.X R17, RZ, RZ, R5, P0 ;  /* 0x000000ffff117224 */ /* 0x000fc800000e0605 */
[----:B------:R-:W-:-:S04]  /*6500*/  IMAD.WIDE.U32 R8, R17, UR6, RZ ;  /* 0x0000000611087c25 */ /* 0x000fc8000f8e00ff */
[----:B------:R-:W-:-:S04]  /*6510*/  IMAD.WIDE.U32 R8, P0, R7, UR7, R8 ;  /* 0x0000000707087c25 */ /* 0x000fc8000f800008 */
[----:B------:R-:W-:-:S04]  /*6520*/  IMAD.WIDE.U32 R6, R7, UR6, RZ ;  /* 0x0000000607067c25 */ /* 0x000fc8000f8e00ff */
[----:B------:R-:W-:Y:S01]  /*6530*/  IMAD.MOV.U32 R6, RZ, RZ, R9 ;  /* 0x000000ffff067224 */ /* 0x000fe200078e0009 */
[----:B------:R-:W-:Y:S01]  /*6540*/  IADD3 RZ, P1, R7, R8, RZ ;  /* 0x0000000807ff7210 */ /* 0x000fe20007f3e0ff */
[----:B------:R-:W-:-:S04]  /*6550*/  IMAD.X R7, RZ, RZ, RZ, P0 ;  /* 0x000000ffff077224 */ /* 0x000fc800000e06ff */
[----:B------:R-:W-:-:S08]  /*6560*/  IMAD.WIDE.U32.X R6, R17, UR7, R6, P1 ;  /* 0x0000000711067c25 */ /* 0x000fd000088e0406 */
.L_x_121:
[--C-:B------:R-:W-:Y:S01]  /*6570*/  SHF.R.U64 R17, R6, UR8, R7.reuse ;  /* 0x0000000806117c19 */ /* 0x100fe20008001207 */
[----:B------:R-:W-:Y:S01]  /*6580*/  FMUL R20, R20, UR9 ;  /* 0x0000000914147c20 */ /* 0x000fe20008400000 */
[----:B------:R-:W0:Y:S01]  /*6590*/  LDC R21, c[0x0][0x144] ;  /* 0x00005100ff157b82 */ /* 0x000e220000000800 */
[----:B-1----:R-:W-:Y:S01]  /*65a0*/  I2FP.F32.U32 R8, R19 ;  /* 0x0000001300087245 */ /* 0x002fe20000201000 */
[----:B------:R-:W-:Y:S01]  /*65b0*/  ULDC UR5, c[0x0][0x154] ;  /* 0x0000550000057ab9 */ /* 0x000fe20000000800 */
[----:B------:R-:W-:Y:S01]  /*65c0*/  SHF.R.U32.HI R6, RZ, UR8, R7 ;  /* 0x00000008ff067c19 */ /* 0x000fe20008011607 */
[----:B------:R-:W-:Y:S01]  /*65d0*/  ULDC.64 UR6, c[0x0][0x620] ;  /* 0x0001880000067ab9 */ /* 0x000fe20000000a00 */
[----:B------:R-:W-:Y:S01]  /*65e0*/  IADD3 R7, P0, RZ, -R17, RZ ;  /* 0x80000011ff077210 */ /* 0x000fe20007f1e0ff */
[----:B------:R-:W1:Y:S01]  /*65f0*/  F2I.U32.TRUNC.NTZ R20, R20 ;  /* 0x0000001400147305 */ /* 0x000e62000020f000 */
[----:B------:R-:W-:Y:S01]  /*6600*/  FMUL R8, R8, UR5 ;  /* 0x0000000508087c20 */ /* 0x000fe20008400000 */
[----:B------:R-:W2:Y:S01]  /*6610*/  LDC R22, c[0x0][0x148] ;  /* 0x00005200ff167b82 */ /* 0x000ea20000000800 */
[----:B------:R-:W-:Y:S01]  /*6620*/  ULDC UR5, c[0x0][0x618] ;  /* 0x0001860000057ab9 */ /* 0x000fe20000000800 */
[----:B------:R-:W-:-:S04]  /*6630*/  IMAD.X R6, RZ, RZ, ~R6, P0 ;  /* 0x000000ffff067224 */ /* 0x000fc800000e0e06 */
[----:B------:R-:W-:Y:S01]  /*6640*/  IMAD R6, R6, UR6, RZ ;  /* 0x0000000606067c24 */ /* 0x000fe2000f8e02ff */
[----:B------:R-:W3:Y:S03]  /*6650*/  F2I.U32.TRUNC.NTZ R8, R8 ;  /* 0x0000000800087305 */ /* 0x000ee6000020f000 */
[C---:B------:R-:W-:Y:S02]  /*6660*/  IMAD R9, R7.reuse, UR7, R6 ;  /* 0x0000000707097c24 */ /* 0x040fe4000f8e0206 */
[----:B------:R-:W-:Y:S01]  /*6670*/  IMAD.WIDE.U32 R6, R7, UR6, R4 ;  /* 0x0000000607067c25 */ /* 0x000fe2000f8e0004 */
[----:B------:R-:W-:Y:S02]  /*6680*/  ULDC.64 UR6, c[0x0][0x640] ;  /* 0x0001900000067ab9 */ /* 0x000fe40000000a00 */
[----:B------:R-:W-:Y:S01]  /*6690*/  ISETP.NE.U32.AND P0, PT, RZ, UR6, PT ;  /* 0x00000006ff007c0c */ /* 0x000fe2000bf05070 */
[----:B-1----:R-:W-:-:S02]  /*66a0*/  IMAD.MOV R20, RZ, RZ, -R20 ;  /* 0x000000ffff147224 */ /* 0x002fc400078e0a14 */
[----:B------:R-:W-:Y:S01]  /*66b0*/  IMAD.IADD R7, R7, 0x1, R9 ;  /* 0x0000000107077824 */ /* 0x000fe200078e0209 */
[----:B------:R-:W-:Y:S01]  /*66c0*/  ISETP.NE.AND.EX P0, PT, RZ, UR7, PT, P0 ;  /* 0x00000007ff007c0c */ /* 0x000fe2000bf05300 */
[----:B0-----:R-:W-:-:S03]  /*66d0*/  IMAD R18, R21, R20, R18 ;  /* 0x0000001415127224 */ /* 0x001fc600078e0212 */
[--C-:B------:R-:W-:Y:S01]  /*66e0*/  SHF.R.U64 R20, R6, UR5, R7.reuse ;  /* 0x0000000506147c19 */ /* 0x100fe20008001207 */
[----:B---3--:R-:W-:Y:S01]  /*66f0*/  IMAD.MOV R6, RZ, RZ, -R8 ;  /* 0x000000ffff067224 */ /* 0x008fe200078e0a08 */
[----:B------:R-:W-:Y:S01]  /*6700*/  SHF.R.U32.HI R7, RZ, UR5, R7 ;  /* 0x00000005ff077c19 */ /* 0x000fe20008011607 */
[----:B------:R-:W-:Y:S02]  /*6710*/  ULDC UR5, c[0x0][0x608] ;  /* 0x0001820000057ab9 */ /* 0x000fe40000000800 */
[----:B--2---:R-:W-:Y:S01]  /*6720*/  @P4 IMAD R18, R22, R6, R19 ;  /* 0x0000000616124224 */ /* 0x004fe200078e0213 */
[--C-:B------:R-:W-:Y:S02]  /*6730*/  SHF.R.U64 R22, R20, UR5, R7.reuse ;  /* 0x0000000514167c19 */ /* 0x100fe40008001207 */
[----:B------:R-:W-:Y:S01]  /*6740*/  SHF.R.U32.HI R7, RZ, UR5, R7 ;  /* 0x00000005ff077c19 */ /* 0x000fe20008011607 */
[----:B------:R-:W-:-:S03]  /*6750*/  ULDC UR5, c[0x0][0x658] ;  /* 0x0001960000057ab9 */ /* 0x000fc60000000800 */
[--C-:B------:R-:W-:Y:S02]  /*6760*/  SHF.R.U64 R19, R22, UR5, R7.reuse ;  /* 0x0000000516137c19 */ /* 0x100fe40008001207 */
[----:B------:R-:W-:-:S03]  /*6770*/  SHF.R.U32.HI R21, RZ, UR5, R7 ;  /* 0x00000005ff157c19 */ /* 0x000fc60008011607 */
[----:B------:R-:W-:Y:S02]  /*6780*/  IMAD.MOV.U32 R8, RZ, RZ, R19 ;  /* 0x000000ffff087224 */ /* 0x000fe400078e0013 */
[----:B------:R-:W-:Y:S01]  /*6790*/  IMAD.MOV.U32 R7, RZ, RZ, R21 ;  /* 0x000000ffff077224 */ /* 0x000fe200078e0015 */
[----:B------:R-:W-:Y:S06]  /*67a0*/  @!P0 BRA `(.L_x_122) ;  /* 0x00000000002c8947 */ /* 0x000fec0003800000 */
        /* <DEDUP_REMOVED lines=9> */
[----:B------:R-:W-:-:S04]  /*6840*/  IMAD.WIDE.U32.X R6, R21, UR7, R6, P1 ;  /* 0x0000000715067c25 */ /* 0x000fc800088e0406 */
[----:B------:R-:W-:-:S07]  /*6850*/  IMAD.MOV.U32 R8, RZ, RZ, R6 ;  /* 0x000000ffff087224 */ /* 0x000fce00078e0006 */
.L_x_122:
[----:B------:R-:W-:Y:S01]  /*6860*/  ULDC UR5, c[0x0][0x648] ;  /* 0x0001920000057ab9 */ /* 0x000fe20000000800 */
[----:B------:R-:W-:Y:S01]  /*6870*/  LOP3.LUT R6, R22, UR17, RZ, 0xc0, !PT ;  /* 0x0000001116067c12 */ /* 0x000fe2000f8ec0ff */
[----:B------:R-:W-:Y:S01]  /*6880*/  ULDC UR6, c[0x0][0x610] ;  /* 0x0001840000067ab9 */ /* 0x000fe20000000800 */
[----:B------:R-:W-:Y:S01]  /*6890*/  SHF.R.U64 R7, R8, UR5, R7 ;  /* 0x0000000508077c19 */ /* 0x000fe20008001207 */
[----:B------:R-:W-:Y:S01]  /*68a0*/  ULDC UR5, c[0x0][0x638] ;  /* 0x00018e0000057ab9 */ /* 0x000fe20000000800 */
[----:B------:R-:W-:-:S03]  /*68b0*/  LOP3.LUT R20, R20, UR4, RZ, 0xc0, !PT ;  /* 0x0000000414147c12 */ /* 0x000fc6000f8ec0ff */
[----:B------:R-:W-:Y:S02]  /*68c0*/  IMAD.MOV R8, RZ, RZ, -R7 ;  /* 0x000000ffff087224 */ /* 0x000fe400078e0a07 */
[----:B------:R-:W-:Y:S02]  /*68d0*/  IMAD R7, R7, UR18, R6 ;  /* 0x0000001207077c24 */ /* 0x000fe4000f8e0206 */
[----:B------:R-:W-:Y:S01]  /*68e0*/  IMAD R19, R8, UR5, R19 ;  /* 0x0000000508137c24 */ /* 0x000fe2000f8e0213 */
[----:B------:R-:W-:Y:S01]  /*68f0*/  ULDC UR5, c[0x0][0x600] ;  /* 0x0001800000057ab9 */ /* 0x000fe20000000800 */
[----:B------:R-:W-:Y:S02]  /*6900*/  IMAD R18, R7, UR6, R18 ;  /* 0x0000000607127c24 */ /* 0x000fe4000f8e0212 */
[----:B------:R-:W-:Y:S02]  /*6910*/  IMAD R19, R19, UR5, R20 ;  /* 0x0000000513137c24 */ /* 0x000fe4000f8e0214 */
[----:B------:R-:W-:-:S03]  /*6920*/  IMAD.MOV.U32 R7, RZ, RZ, 0x1 ;  /* 0x00000001ff077424 */ /* 0x000fc600078e00ff */
[----:B------:R-:W-:Y:S02]  /*6930*/  SEL R6, R19, R18, !P4 ;  /* 0x0000001213067207 */ /* 0x000fe40006000000 */
[----:B------:R-:W-:-:S07]  /*6940*/  SEL R18, R18, R19, !P4 ;  /* 0x0000001312127207 */ /* 0x000fce0006000000 */
.L_x_120:
[----:B------:R-:W-:Y:S05]  /*6950*/  BSYNC B1 ;  /* 0x0000000000017941 */ /* 0x000fea0003800000 */
.L_x_119:
[----:B------:R-:W-:-:S13]  /*6960*/  LOP3.LUT P0, RZ, R7, 0xff, RZ, 0xc0, !PT ;  /* 0x000000ff07ff7812 */ /* 0x000fda000780c0ff */
[----:B------:R-:W-:Y:S05]  /*6970*/  @P0 BRA `(.L_x_123) ;  /* 0xfffffff400480947 */ /* 0x000fea000383ffff */
[----:B------:R-:W-:Y:S05]  /*6980*/  BSYNC B0 ;  /* 0x0000000000007941 */ /* 0x000fea0003800000 */
.L_x_112:
[----:B------:R-:W-:-:S03]  /*6990*/  UMOV UR5, 0xffffffff ;  /* 0xffffffff00057882 */ /* 0x000fc60000000000 */
[----:B------:R-:W-:Y:S05]  /*69a0*/  BRA.DIV UR5, `(.L_x_124) ;  /* 0x0000000e05147947 */ /* 0x000fea000b800000 */
[----:B------:R-:W-:-:S13]  /*69b0*/  ELECT P0, URZ, PT ;  /* 0x00000000003f782f */ /* 0x000fda0003800000 */
.L_x_152:
[----:B------:R-:W-:Y:S04]  /*69c0*/  BSSY B0, `(.L_x_125) ;  /* 0x00000a9000007945 */ /* 0x000fe80003800000 */
[----:B------:R-:W-:Y:S05]  /*69d0*/  @!P0 BRA `(.L_x_126) ;  /* 0x00000008009c8947 */ /* 0x000fea0003800000 */
[----:B------:R-:W-:-:S04]  /*69e0*/  LOP3.LUT R2, R2, 0x2, RZ, 0xfc, !PT ;  /* 0x0000000202027812 */ /* 0x000fc800078efcff */
[----:B------:R-:W-:-:S13]  /*69f0*/  ISETP.NE.AND P0, PT, R2, 0x3, PT ;  /* 0x000000030200780c */ /* 0x000fda0003f05270 */
[----:B------:R-:W-:Y:S05]  /*6a00*/  @!P0 BRA `(.L_x_127) ;  /* 0x0000000000048947 */ /* 0x000fea0003800000 */
[----:B------:R-:W-:Y:S01]  /*6a10*/  BPT.TRAP 0x1 ;  /* 0x000000040000795c */ /* 0x000fe20000300000 */
.L_x_127:
[----:B------:R-:W0:Y:S01]  /*6a20*/  S2R R5, SR_CgaCtaId ;  /* 0x0000000000057919 */ /* 0x000e220000008800 */
[----:B------:R-:W-:Y:S02]  /*6a30*/  MOV R0, 0x400 ;  /* 0x0000040000007802 */ /* 0x000fe40000000f00 */
[----:B------:R-:W-:Y:S02]  /*6a40*/  SHF.L.U32 R4, R3, 0x1f, RZ ;  /* 0x0000001f03047819 */ /* 0x000fe400000006ff */
[----:B0-----:R-:W-:-:S05]  /*6a50*/  LEA R0, R5, R0, 0x18 ;  /* 0x0000000005007211 */ /* 0x001fca00078ec0ff */
[----:B------:R-:W-:-:S04]  /*6a60*/  VIADD R0, R0, 0x90 ;  /* 0x0000009000007836 */ /* 0x000fc80000000000 */
[C---:B------:R-:W-:Y:S02]  /*6a70*/  IMAD R7, R15.reuse, 0x8, R0 ;  /* 0x000000080f077824 */ /* 0x040fe400078e0200 */
[----:B------:R-:W-:Y:S02]  /*6a80*/  VIADD R15, R15, 0x1 ;  /* 0x000000010f0f7836 */ /* 0x000fe40000000000 */
[----:B------:R-:W0:Y:S03]  /*6a90*/  SYNCS.PHASECHK.TRANS64.TRYWAIT P0, [R7+URZ], R4 ;  /* 0x00000004070075a7 */ /* 0x000e26000800017f */
[----:B------:R-:W-:-:S04]  /*6aa0*/  ISETP.NE.AND P1, PT, R15, 0x12, PT ;  /* 0x000000120f00780c */ /* 0x000fc80003f25270 */
[----:B------:R-:W-:Y:S02]  /*6ab0*/  SEL R2, RZ, 0x1, P1 ;  /* 0x00000001ff027807 */ /* 0x000fe40000800000 */
[----:B------:R-:W-:Y:S02]  /*6ac0*/  SEL R15, R15, RZ, P1 ;  /* 0x000000ff0f0f7207 */ /* 0x000fe40000800000 */
[----:B------:R-:W-:-:S03]  /*6ad0*/  LOP3.LUT R6, R3, R2, RZ, 0x3c, !PT ;  /* 0x0000000203067212 */ /* 0x000fc600078e3cff */
[----:B------:R-:W-:Y:S01]  /*6ae0*/  IMAD R8, R15, 0x8, R0 ;  /* 0x000000080f087824 */ /* 0x000fe200078e0200 */
[----:B------:R-:W-:Y:S01]  /*6af0*/  SHF.L.U32 R5, R6, 0x1f, RZ ;  /* 0x0000001f06057819 */ /* 0x000fe200000006ff */
[----:B0-----:R-:W-:Y:S06]  /*6b00*/  @!P0 BRA `(.L_x_128) ;  /* 0x0000000800dc8947 */ /* 0x001fec0003800000 */
.L_x_153:
[----:B------:R-:W1:Y:S01]  /*6b10*/  SYNCS.PHASECHK.TRANS64.TRYWAIT P0, [R8+URZ], R5 ;  /* 0x00000005080075a7 */ /* 0x000e62000800017f */
[----:B------:R-:W-:-:S05]  /*6b20*/  VIADD R2, R15, 0x1 ;  /* 0x000000010f027836 */ /* 0x000fca0000000000 */
[----:B------:R-:W-:-:S04]  /*6b30*/  ISETP.NE.AND P1, PT, R2, 0x12, PT ;  /* 0x000000120200780c */ /* 0x000fc80003f25270 */
[----:B------:R-:W-:Y:S02]  /*6b40*/  SEL R3, RZ, 0x1, P1 ;  /* 0x00000001ff037807 */ /* 0x000fe40000800000 */
[----:B0-----:R-:W-:Y:S02]  /*6b50*/  SEL R7, R2, RZ, P1 ;  /* 0x000000ff02077207 */ /* 0x001fe40000800000 */
[----:B------:R-:W-:-:S03]  /*6b60*/  LOP3.LUT R6, R6, R3, RZ, 0x3c, !PT ;  /* 0x0000000306067212 */ /* 0x000fc600078e3cff */
[----:B------:R-:W-:Y:S01]  /*6b70*/  IMAD R9, R7, 0x8, R0 ;  /* 0x0000000807097824 */ /* 0x000fe200078e0200 */
[----:B------:R-:W-:Y:S01]  /*6b80*/  SHF.L.U32 R4, R6, 0x1f, RZ ;  /* 0x0000001f06047819 */ /* 0x000fe200000006ff */
[----:B-1----:R-:W-:Y:S06]  /*6b90*/  @!P0 BRA `(.L_x_129) ;  /* 0x0000000800cc8947 */ /* 0x002fec0003800000 */
.L_x_154:
[----:B------:R-:W1:Y:S01]  /*6ba0*/  SYNCS.PHASECHK.TRANS64.TRYWAIT P0, [R9+URZ], R4 ;  /* 0x00000004090075a7 */ /* 0x000e62000800017f */
[----:B------:R-:W-:-:S05]  /*6bb0*/  VIADD R2, R7, 0x1 ;  /* 0x0000000107027836 */ /* 0x000fca0000000000 */
[----:B------:R-:W-:-:S04]  /*6bc0*/  ISETP.NE.AND P1, PT, R2, 0x12, PT ;  /* 0x000000120200780c */ /* 0x000fc80003f25270 */
[----:B------:R-:W-:Y:S02]  /*6bd0*/  SEL R3, RZ, 0x1, P1 ;  /* 0x00000001ff037807 */ /* 0x000fe40000800000 */
[----:B------:R-:W-:Y:S02]  /*6be0*/  SEL R7, R2, RZ, P1 ;  /* 0x000000ff02077207 */ /* 0x000fe40000800000 */
[----:B------:R-:W-:-:S03]  /*6bf0*/  LOP3.LUT R6, R6, R3, RZ, 0x3c, !PT ;  /* 0x0000000306067212 */ /* 0x000fc600078e3cff */
[----:B0-----:R-:W-:Y:S01]  /*6c00*/  IMAD R8, R7, 0x8, R0 ;  /* 0x0000000807087824 */ /* 0x001fe200078e0200 */
[----:B------:R-:W-:Y:S01]  /*6c10*/  SHF.L.U32 R5, R6, 0x1f, RZ ;  /* 0x0000001f06057819 */ /* 0x000fe200000006ff */
[----:B-1----:R-:W-:Y:S06]  /*6c20*/  @!P0 BRA `(.L_x_130) ;  /* 0x0000000800bc8947 */ /* 0x002fec0003800000 */
.L_x_155:
        /* <DEDUP_REMOVED lines=9> */
.L_x_156:
        /* <DEDUP_REMOVED lines=9> */
.L_x_157:
        /* <DEDUP_REMOVED lines=9> */
.L_x_158:
        /* <DEDUP_REMOVED lines=9> */
.L_x_159:
        /* <DEDUP_REMOVED lines=9> */
.L_x_160:
        /* <DEDUP_REMOVED lines=9> */
.L_x_161:
        /* <DEDUP_REMOVED lines=9> */
.L_x_162:
        /* <DEDUP_REMOVED lines=9> */
.L_x_163:
        /* <DEDUP_REMOVED lines=9> */
.L_x_164:
        /* <DEDUP_REMOVED lines=9> */
.L_x_165:
        /* <DEDUP_REMOVED lines=9> */
.L_x_166:
        /* <DEDUP_REMOVED lines=9> */
.L_x_167:
[----:B------:R-:W1:Y:S01]  /*72f0*/  SYNCS.PHASECHK.TRANS64.TRYWAIT P0, [R8+URZ], R5 ;  /* 0x00000005080075a7 */ /* 0x000e62000800017f */
[----:B------:R-:W-:-:S05]  /*7300*/  VIADD R2, R7, 0x1 ;  /* 0x0000000107027836 */ /* 0x000fca0000000000 */
[----:B------:R-:W-:-:S04]  /*7310*/  ISETP.NE.AND P1, PT, R2, 0x12, PT ;  /* 0x000000120200780c */ /* 0x000fc80003f25270 */
[----:B------:R-:W-:Y:S02]  /*7320*/  SEL R3, RZ, 0x1, P1 ;  /* 0x00000001ff037807 */ /* 0x000fe40000800000 */
[----:B------:R-:W-:Y:S02]  /*7330*/  SEL R7, R2, RZ, P1 ;  /* 0x000000ff02077207 */ /* 0x000fe40000800000 */
[----:B0-----:R-:W-:-:S03]  /*7340*/  LOP3.LUT R9, R6, R3, RZ, 0x3c, !PT ;  /* 0x0000000306097212 */ /* 0x001fc600078e3cff */
[----:B------:R-:W-:Y:S01]  /*7350*/  IMAD R11, R7, 0x8, R0 ;  /* 0x00000008070b7824 */ /* 0x000fe200078e0200 */
[----:B------:R-:W-:Y:S01]  /*7360*/  SHF.L.U32 R6, R9, 0x1f, RZ ;  /* 0x0000001f09067819 */ /* 0x000fe200000006ff */
[----:B-1----:R-:W-:Y:S06]  /*7370*/  @!P0 BRA `(.L_x_143) ;  /* 0x0000000400ec8947 */ /* 0x002fec0003800000 */
.L_x_168:
[----:B------:R-:W1:Y:S01]  /*7380*/  SYNCS.PHASECHK.TRANS64.TRYWAIT P0, [R11+URZ], R6 ;  /* 0x000000060b0075a7 */ /* 0x000e62000800017f */
[----:B------:R-:W-:-:S05]  /*7390*/  VIADD R2, R7, 0x1 ;  /* 0x0000000107027836 */ /* 0x000fca0000000000 */
[----:B------:R-:W-:-:S04]  /*73a0*/  ISETP.NE.AND P1, PT, R2, 0x12, PT ;  /* 0x000000120200780c */ /* 0x000fc80003f25270 */
[----:B------:R-:W-:Y:S02]  /*73b0*/  SEL R4, RZ, 0x1, P1 ;  /* 0x00000001ff047807 */ /* 0x000fe40000800000 */
[----:B------:R-:W-:Y:S02]  /*73c0*/  SEL R3, R2, RZ, P1 ;  /* 0x000000ff02037207 */ /* 0x000fe40000800000 */
[----:B------:R-:W-:Y:S01]  /*73d0*/  LOP3.LUT R4, R9, R4, RZ, 0x3c, !PT ;  /* 0x0000000409047212 */ /* 0x000fe200078e3cff */
[----:B-1----:R-:W-:Y:S06]  /*73e0*/  @!P0 BRA `(.L_x_144) ;  /* 0x0000000400e48947 */ /* 0x002fec0003800000 */
.L_x_169:
[----:B------:R-:W-:Y:S01]  /*73f0*/  IMAD R3, R3, 0x8, R0 ;  /* 0x0000000803037824 */ /* 0x000fe200078e0200 */
[----:B------:R-:W-:-:S07]  /*7400*/  SHF.L.U32 R0, R4, 0x1f, RZ ;  /* 0x0000001f04007819 */ /* 0x000fce00000006ff */
.L_x_145:
[----:B--2---:R2:W3:Y:S02]  /*7410*/  SYNCS.PHASECHK.TRANS64.TRYWAIT P0, [R3+URZ], R0 ;  /* 0x00000000030075a7 */ /* 0x0044e4000800017f */
[----:B---3--:R-:W-:Y:S05]  /*7420*/  @!P0 NANOSLEEP.SYNCS 0x989680 ;  /* 0x009896800000895d */ /* 0x008fea0003900000 */
[----:B------:R-:W3:Y:S02]  /*7430*/  @!P0 SYNCS.PHASECHK.TRANS64 P0, [R3+URZ], R0 ;  /* 0x00000000030085a7 */ /* 0x000ee4000800007f */
[----:B---3--:R-:W-:Y:S05]  /*7440*/  @!P0 BRA `(.L_x_145) ;  /* 0xfffffffc00f08947 */ /* 0x008fea000383ffff */
.L_x_126:
[----:B------:R-:W-:Y:S05]  /*7450*/  BSYNC B0 ;  /* 0x0000000000007941 */ /* 0x000fea0003800000 */
.L_x_125:
[----:B------:R-:W-:Y:S05]  /*7460*/  EXIT ;  /* 0x000000000000794d */ /* 0x000fea0003800000 */
.L_x_22:
[----:B-1----:R-:W-:-:S04]  /*7470*/  IMAD.U32 R9, RZ, RZ, UR6 ;  /* 0x00000006ff097e24 */ /* 0x002fc8000f8e00ff */
[----:B------:R1:W3:Y:S03]  /*7480*/  SYNCS.PHASECHK.TRANS64.TRYWAIT P0, [R9+URZ], R8 ;  /* 0x00000008090075a7 */ /* 0x0002e6000800017f */
[----:B---3--:R-:W-:Y:S05]  /*7490*/  @!P0 NANOSLEEP.SYNCS 0x989680 ;  /* 0x009896800000895d */ /* 0x008fea0003900000 */
[----:B------:R-:W3:Y:S02]  /*74a0*/  @!P0 SYNCS.PHASECHK.TRANS64 P0, [R9+URZ], R8 ;  /* 0x00000008090085a7 */ /* 0x000ee4000800007f */
[----:B---3--:R-:W-:Y:S05]  /*74b0*/  @!P0 BRA `(.L_x_22) ;  /* 0xfffffffc00ec8947 */ /* 0x008fea000383ffff */
[----:B------:R-:W-:Y:S05]  /*74c0*/  BRA `(.L_x_21) ;  /* 0xffffffa000c87947 */ /* 0x000fea000383ffff */
.L_x_28:
[----:B-1----:R-:W-:-:S04]  /*74d0*/  IMAD.U32 R11, RZ, RZ, UR12 ;  /* 0x0000000cff0b7e24 */ /* 0x002fc8000f8e00ff */
[----:B------:R1:W3:Y:S03]  /*74e0*/  SYNCS.PHASECHK.TRANS64.TRYWAIT P0, [R11+URZ], R10 ;  /* 0x0000000a0b0075a7 */ /* 0x0002e6000800017f */
[----:B---3--:R-:W-:Y:S05]  /*74f0*/  @!P0 NANOSLEEP.SYNCS 0x989680 ;  /* 0x009896800000895d */ /* 0x008fea0003900000 */
[----:B------:R-:W3:Y:S02]  /*7500*/  @!P0 SYNCS.PHASECHK.TRANS64 P0, [R11+URZ], R10 ;  /* 0x0000000a0b0085a7 */ /* 0x000ee4000800007f */
[----:B---3--:R-:W-:Y:S05]  /*7510*/  @!P0 BRA `(.L_x_28) ;  /* 0xfffffffc00ec8947 */ /* 0x008fea000383ffff */
[----:B------:R-:W-:Y:S05]  /*7520*/  BRA `(.L_x_27) ;  /* 0xffffffa800507947 */ /* 0x000fea000383ffff */
.L_x_113:
[----:B------:R-:W-:Y:S01]  /*7530*/  BSSY B1, `(.L_x_146) ;  /* 0x0000006000017945 */ /* 0x000fe20003800000 */
[----:B------:R-:W-:-:S07]  /*7540*/  IMAD.MOV.U32 R7, RZ, RZ, -0x1 ;  /* 0xffffffffff077424 */ /* 0x000fce00078e00ff */
[----:B------:R-:W-:Y:S05]  /*7550*/  WARPSYNC.COLLECTIVE R7, `(.L_x_147) ;  /* 0x00000000070c7348 */ /* 0x000fea0003c00000 */
[----:B------:R-:W-:Y:S02]  /*7560*/  ELECT P0, UR62, PT ;  /* 0x00000000003e782f */ /* 0x000fe40003800000 */
[----:B------:R-:W-:Y:S01]  /*7570*/  MOV R7, UR62 ;  /* 0x0000003e00077c02 */ /* 0x000fe20008000f00 */
[----:B------:R-:W-:Y:S10]  /*7580*/  ENDCOLLECTIVE ;  /* 0x000000000000791b */ /* 0x000ff40003800000 */
.L_x_147:
[----:B------:R-:W-:Y:S05]  /*7590*/  BSYNC B1 ;  /* 0x0000000000017941 */ /* 0x000fea0003800000 */
.L_x_146:
[----:B------:R-:W-:Y:S05]  /*75a0*/  BRA `(.L_x_148) ;  /* 0xffffffe800487947 */ /* 0x000fea000383ffff */
.L_x_116:
[----:B0-----:R0:W1:Y:S02]  /*75b0*/  SYNCS.PHASECHK.TRANS64.TRYWAIT P0, [R21+URZ+0x90], R8 ;  /* 0x00009008150075a7 */ /* 0x001064000800017f */
[----:B-1----:R-:W-:Y:S05]  /*75c0*/  @!P0 NANOSLEEP.SYNCS 0x989680 ;  /* 0x009896800000895d */ /* 0x002fea0003900000 */
[----:B------:R-:W1:Y:S02]  /*75d0*/  @!P0 SYNCS.PHASECHK.TRANS64 P0, [R21+URZ+0x90], R8 ;  /* 0x00009008150085a7 */ /* 0x000e64000800007f */
[----:B-1----:R-:W-:Y:S05]  /*75e0*/  @!P0 BRA `(.L_x_116) ;  /* 0xfffffffc00f08947 */ /* 0x002fea000383ffff */
[----:B------:R-:W-:Y:S05]  /*75f0*/  BRA `(.L_x_149) ;  /* 0xffffffe800807947 */ /* 0x000fea000383ffff */
.L_x_124:
[----:B------:R-:W-:Y:S01]  /*7600*/  BSSY B0, `(.L_x_150) ;  /* 0x0000006000007945 */ /* 0x000fe20003800000 */
[----:B------:R-:W-:-:S07]  /*7610*/  IMAD.MOV.U32 R7, RZ, RZ, -0x1 ;  /* 0xffffffffff077424 */ /* 0x000fce00078e00ff */
[----:B------:R-:W-:Y:S05]  /*7620*/  WARPSYNC.COLLECTIVE R7, `(.L_x_151) ;  /* 0x00000000070c7348 */ /* 0x000fea0003c00000 */
[----:B------:R-:W-:Y:S02]  /*7630*/  ELECT P0, UR62, PT ;  /* 0x00000000003e782f */ /* 0x000fe40003800000 */
[----:B------:R-:W-:Y:S01]  /*7640*/  MOV R7, UR62 ;  /* 0x0000003e00077c02 */ /* 0x000fe20008000f00 */
[----:B------:R-:W-:Y:S10]  /*7650*/  ENDCOLLECTIVE ;  /* 0x000000000000791b */ /* 0x000ff40003800000 */
.L_x_151:
[----:B------:R-:W-:Y:S05]  /*7660*/  BSYNC B0 ;  /* 0x0000000000007941 */ /* 0x000fea0003800000 */
.L_x_150:
[----:B------:R-:W-:Y:S05]  /*7670*/  BRA `(.L_x_152) ;  /* 0xfffffff000d07947 */ /* 0x000fea000383ffff */
.L_x_128:
[----:B0-----:R0:W1:Y:S02]  /*7680*/  SYNCS.PHASECHK.TRANS64.TRYWAIT P0, [R7+URZ], R4 ;  /* 0x00000004070075a7 */ /* 0x001064000800017f */
[----:B-1----:R-:W-:Y:S05]  /*7690*/  @!P0 NANOSLEEP.SYNCS 0x989680 ;  /* 0x009896800000895d */ /* 0x002fea0003900000 */
[----:B------:R-:W1:Y:S02]  /*76a0*/  @!P0 SYNCS.PHASECHK.TRANS64 P0, [R7+URZ], R4 ;  /* 0x00000004070085a7 */ /* 0x000e64000800007f */
[----:B-1----:R-:W-:Y:S05]  /*76b0*/  @!P0 BRA `(.L_x_128) ;  /* 0xfffffffc00f08947 */ /* 0x002fea000383ffff */
[----:B------:R-:W-:Y:S05]  /*76c0*/  BRA `(.L_x_153) ;  /* 0xfffffff400107947 */ /* 0x000fea000383ffff */
.L_x_129:
[----:B0-----:R0:W1:Y:S02]  /*76d0*/  SYNCS.PHASECHK.TRANS64.TRYWAIT P0, [R8+URZ], R5 ;  /* 0x00000005080075a7 */ /* 0x001064000800017f */
[----:B-1----:R-:W-:Y:S05]  /*76e0*/  @!P0 NANOSLEEP.SYNCS 0x989680 ;  /* 0x009896800000895d */ /* 0x002fea0003900000 */
[----:B------:R-:W1:Y:S02]  /*76f0*/  @!P0 SYNCS.PHASECHK.TRANS64 P0, [R8+URZ], R5 ;  /* 0x00000005080085a7 */ /* 0x000e64000800007f */
[----:B-1----:R-:W-:Y:S05]  /*7700*/  @!P0 BRA `(.L_x_129) ;  /* 0xfffffffc00f08947 */ /* 0x002fea000383ffff */
[----:B------:R-:W-:Y:S05]  /*7710*/  BRA `(.L_x_154) ;  /* 0xfffffff400207947 */ /* 0x000fea000383ffff */
.L_x_130:
[----:B0-----:R0:W1:Y:S02]  /*7720*/  SYNCS.PHASECHK.TRANS64.TRYWAIT P0, [R9+URZ], R4 ;  /* 0x00000004090075a7 */ /* 0x001064000800017f */
[----:B-1----:R-:W-:Y:S05]  /*7730*/  @!P0 NANOSLEEP.SYNCS 0x989680 ;  /* 0x009896800000895d */ /* 0x002fea0003900000 */
[----:B------:R-:W1:Y:S02]  /*7740*/  @!P0 SYNCS.PHASECHK.TRANS64 P0, [R9+URZ], R4 ;  /* 0x00000004090085a7 */ /* 0x000e64000800007f */
[----:B-1----:R-:W-:Y:S05]  /*7750*/  @!P0 BRA `(.L_x_130) ;  /* 0xfffffffc00f08947 */ /* 0x002fea000383ffff */
[----:B------:R-:W-:Y:S05]  /*7760*/  BRA `(.L_x_155) ;  /* 0xfffffff400307947 */ /* 0x000fea000383ffff */
.L_x_131:
[----:B0-----:R0:W1:Y:S02]  /*7770*/  SYNCS.PHASECHK.TRANS64.TRYWAIT P0, [R8+URZ], R5 ;  /* 0x00000005080075a7 */ /* 0x001064000800017f */
[----:B-1----:R-:W-:Y:S05]  /*7780*/  @!P0 NANOSLEEP.SYNCS 0x989680 ;  /* 0x009896800000895d */ /* 0x002fea0003900000 */
[----:B------:R-:W1:Y:S02]  /*7790*/  @!P0 SYNCS.PHASECHK.TRANS64 P0, [R8+URZ], R5 ;  /* 0x00000005080085a7 */ /* 0x000e64000800007f */
[----:B-1----:R-:W-:Y:S05]  /*77a0*/  @!P0 BRA `(.L_x_131) ;  /* 0xfffffffc00f08947 */ /* 0x002fea000383ffff */
[----:B------:R-:W-:Y:S05]  /*77b0*/  BRA `(.L_x_156) ;  /* 0xfffffff400407947 */ /* 0x000fea000383ffff */
.L_x_132:
[----:B0-----:R0:W1:Y:S02]  /*77c0*/  SYNCS.PHASECHK.TRANS64.TRYWAIT P0, [R9+URZ], R4 ;  /* 0x00000004090075a7 */ /* 0x001064000800017f */
[----:B-1----:R-:W-:Y:S05]  /*77d0*/  @!P0 NANOSLEEP.SYNCS 0x989680 ;  /* 0x009896800000895d */ /* 0x002fea0003900000 */
[----:B------:R-:W1:Y:S02]  /*77e0*/  @!P0 SYNCS.PHASECHK.TRANS64 P0, [R9+URZ], R4 ;  /* 0x00000004090085a7 */ /* 0x000e64000800007f */
[----:B-1----:R-:W-:Y:S05]  /*77f0*/  @!P0 BRA `(.L_x_132) ;  /* 0xfffffffc00f08947 */ /* 0x002fea000383ffff */
[----:B------:R-:W-:Y:S05]  /*7800*/  BRA `(.L_x_157) ;  /* 0xfffffff400507947 */ /* 0x000fea000383ffff */
.L_x_133:
[----:B0-----:R0:W1:Y:S02]  /*7810*/  SYNCS.PHASECHK.TRANS64.TRYWAIT P0, [R8+URZ], R5 ;  /* 0x00000005080075a7 */ /* 0x001064000800017f */
[----:B-1----:R-:W-:Y:S05]  /*7820*/  @!P0 NANOSLEEP.SYNCS 0x989680 ;  /* 0x009896800000895d */ /* 0x002fea0003900000 */
[----:B------:R-:W1:Y:S02]  /*7830*/  @!P0 SYNCS.PHASECHK.TRANS64 P0, [R8+URZ], R5 ;  /* 0x00000005080085a7 */ /* 0x000e64000800007f */
[----:B-1----:R-:W-:Y:S05]  /*7840*/  @!P0 BRA `(.L_x_133) ;  /* 0xfffffffc00f08947 */ /* 0x002fea000383ffff */
[----:B------:R-:W-:Y:S05]  /*7850*/  BRA `(.L_x_158) ;  /* 0xfffffff400607947 */ /* 0x000fea000383ffff */
.L_x_134:
[----:B0-----:R0:W1:Y:S02]  /*7860*/  SYNCS.PHASECHK.TRANS64.TRYWAIT P0, [R9+URZ], R4 ;  /* 0x00000004090075a7 */ /* 0x001064000800017f */
[----:B-1----:R-:W-:Y:S05]  /*7870*/  @!P0 NANOSLEEP.SYNCS 0x989680 ;  /* 0x009896800000895d */ /* 0x002fea0003900000 */
[----:B------:R-:W1:Y:S02]  /*7880*/  @!P0 SYNCS.PHASECHK.TRANS64 P0, [R9+URZ], R4 ;  /* 0x00000004090085a7 */ /* 0x000e64000800007f */
[----:B-1----:R-:W-:Y:S05]  /*7890*/  @!P0 BRA `(.L_x_134) ;  /* 0xfffffffc00f08947 */ /* 0x002fea000383ffff */
[----:B------:R-:W-:Y:S05]  /*78a0*/  BRA `(.L_x_159) ;  /* 0xfffffff400707947 */ /* 0x000fea000383ffff */
.L_x_135:
[----:B0-----:R0:W1:Y:S02]  /*78b0*/  SYNCS.PHASECHK.TRANS64.TRYWAIT P0, [R8+URZ], R5 ;  /* 0x00000005080075a7 */ /* 0x001064000800017f */
[----:B-1----:R-:W-:Y:S05]  /*78c0*/  @!P0 NANOSLEEP.SYNCS 0x989680 ;  /* 0x009896800000895d */ /* 0x002fea0003900000 */
[----:B------:R-:W1:Y:S02]  /*78d0*/  @!P0 SYNCS.PHASECHK.TRANS64 P0, [R8+URZ], R5 ;  /* 0x00000005080085a7 */ /* 0x000e64000800007f */
[----:B-1----:R-:W-:Y:S05]  /*78e0*/  @!P0 BRA `(.L_x_135) ;  /* 0xfffffffc00f08947 */ /* 0x002fea000383ffff */
[----:B------:R-:W-:Y:S05]  /*78f0*/  BRA `(.L_x_160) ;  /* 0xfffffff400807947 */ /* 0x000fea000383ffff */
.L_x_136:
[----:B0-----:R0:W1:Y:S02]  /*7900*/  SYNCS.PHASECHK.TRANS64.TRYWAIT P0, [R9+URZ], R4 ;  /* 0x00000004090075a7 */ /* 0x001064000800017f */
[----:B-1----:R-:W-:Y:S05]  /*7910*/  @!P0 NANOSLEEP.SYNCS 0x989680 ;  /* 0x009896800000895d */ /* 0x002fea0003900000 */
[----:B------:R-:W1:Y:S02]  /*7920*/  @!P0 SYNCS.PHASECHK.TRANS64 P0, [R9+URZ], R4 ;  /* 0x00000004090085a7 */ /* 0x000e64000800007f */
[----:B-1----:R-:W-:Y:S05]  /*7930*/  @!P0 BRA `(.L_x_136) ;  /* 0xfffffffc00f08947 */ /* 0x002fea000383ffff */
[----:B------:R-:W-:Y:S05]  /*7940*/  BRA `(.L_x_161) ;  /* 0xfffffff400907947 */ /* 0x000fea000383ffff */
.L_x_137:
[----:B0-----:R0:W1:Y:S02]  /*7950*/  SYNCS.PHASECHK.TRANS64.TRYWAIT P0, [R8+URZ], R5 ;  /* 0x00000005080075a7 */ /* 0x001064000800017f */
[----:B-1----:R-:W-:Y:S05]  /*7960*/  @!P0 NANOSLEEP.SYNCS 0x989680 ;  /* 0x009896800000895d */ /* 0x002fea0003900000 */
[----:B------:R-:W1:Y:S02]  /*7970*/  @!P0 SYNCS.PHASECHK.TRANS64 P0, [R8+URZ], R5 ;  /* 0x00000005080085a7 */ /* 0x000e64000800007f */
[----:B-1----:R-:W-:Y:S05]  /*7980*/  @!P0 BRA `(.L_x_137) ;  /* 0xfffffffc00f08947 */ /* 0x002fea000383ffff */
[----:B------:R-:W-:Y:S05]  /*7990*/  BRA `(.L_x_162) ;  /* 0xfffffff400a07947 */ /* 0x000fea000383ffff */
.L_x_138:
[----:B0-----:R0:W1:Y:S02]  /*79a0*/  SYNCS.PHASECHK.TRANS64.TRYWAIT P0, [R9+URZ], R4 ;  /* 0x00000004090075a7 */ /* 0x001064000800017f */
[----:B-1----:R-:W-:Y:S05]  /*79b0*/  @!P0 NANOSLEEP.SYNCS 0x989680 ;  /* 0x009896800000895d */ /* 0x002fea0003900000 */
[----:B------:R-:W1:Y:S02]  /*79c0*/  @!P0 SYNCS.PHASECHK.TRANS64 P0, [R9+URZ], R4 ;  /* 0x00000004090085a7 */ /* 0x000e64000800007f */
[----:B-1----:R-:W-:Y:S05]  /*79d0*/  @!P0 BRA `(.L_x_138) ;  /* 0xfffffffc00f08947 */ /* 0x002fea000383ffff */
[----:B------:R-:W-:Y:S05]  /*79e0*/  BRA `(.L_x_163) ;  /* 0xfffffff400b07947 */ /* 0x000fea000383ffff */
.L_x_139:
[----:B0-----:R0:W1:Y:S02]  /*79f0*/  SYNCS.PHASECHK.TRANS64.TRYWAIT P0, [R8+URZ], R5 ;  /* 0x00000005080075a7 */ /* 0x001064000800017f */
[----:B-1----:R-:W-:Y:S05]  /*7a00*/  @!P0 NANOSLEEP.SYNCS 0x989680 ;  /* 0x009896800000895d */ /* 0x002fea0003900000 */
[----:B------:R-:W1:Y:S02]  /*7a10*/  @!P0 SYNCS.PHASECHK.TRANS64 P0, [R8+URZ], R5 ;  /* 0x00000005080085a7 */ /* 0x000e64000800007f */
[----:B-1----:R-:W-:Y:S05]  /*7a20*/  @!P0 BRA `(.L_x_139) ;  /* 0xfffffffc00f08947 */ /* 0x002fea000383ffff */
[----:B------:R-:W-:Y:S05]  /*7a30*/  BRA `(.L_x_164) ;  /* 0xfffffff400c07947 */ /* 0x000fea000383ffff */
.L_x_140:
[----:B0-----:R0:W1:Y:S02]  /*7a40*/  SYNCS.PHASECHK.TRANS64.TRYWAIT P0, [R9+URZ], R4 ;  /* 0x00000004090075a7 */ /* 0x001064000800017f */
[----:B-1----:R-:W-:Y:S05]  /*7a50*/  @!P0 NANOSLEEP.SYNCS 0x989680 ;  /* 0x009896800000895d */ /* 0x002fea0003900000 */
[----:B------:R-:W1:Y:S02]  /*7a60*/  @!P0 SYNCS.PHASECHK.TRANS64 P0, [R9+URZ], R4 ;  /* 0x00000004090085a7 */ /* 0x000e64000800007f */
[----:B-1----:R-:W-:Y:S05]  /*7a70*/  @!P0 BRA `(.L_x_140) ;  /* 0xfffffffc00f08947 */ /* 0x002fea000383ffff */
[----:B------:R-:W-:Y:S05]  /*7a80*/  BRA `(.L_x_165) ;  /* 0xfffffff400d07947 */ /* 0x000fea000383ffff */
.L_x_141:
[----:B0-----:R0:W1:Y:S02]  /*7a90*/  SYNCS.PHASECHK.TRANS64.TRYWAIT P0, [R8+URZ], R5 ;  /* 0x00000005080075a7 */ /* 0x001064000800017f */
[----:B-1----:R-:W-:Y:S05]  /*7aa0*/  @!P0 NANOSLEEP.SYNCS 0x989680 ;  /* 0x009896800000895d */ /* 0x002fea0003900000 */
[----:B------:R-:W1:Y:S02]  /*7ab0*/  @!P0 SYNCS.PHASECHK.TRANS64 P0, [R8+URZ], R5 ;  /* 0x00000005080085a7 */ /* 0x000e64000800007f */
[----:B-1----:R-:W-:Y:S05]  /*7ac0*/  @!P0 BRA `(.L_x_141) ;  /* 0xfffffffc00f08947 */ /* 0x002fea000383ffff */
[----:B------:R-:W-:Y:S05]  /*7ad0*/  BRA `(.L_x_166) ;  /* 0xfffffff400e07947 */ /* 0x000fea000383ffff */
.L_x_142:
[----:B0-----:R0:W1:Y:S02]  /*7ae0*/  SYNCS.PHASECHK.TRANS64.TRYWAIT P0, [R9+URZ], R4 ;  /* 0x00000004090075a7 */ /* 0x001064000800017f */
[----:B-1----:R-:W-:Y:S05]  /*7af0*/  @!P0 NANOSLEEP.SYNCS 0x989680 ;  /* 0x009896800000895d */ /* 0x002fea0003900000 */
[----:B------:R-:W1:Y:S02]  /*7b00*/  @!P0 SYNCS.PHASECHK.TRANS64 P0, [R9+URZ], R4 ;  /* 0x00000004090085a7 */ /* 0x000e64000800007f */
[----:B-1----:R-:W-:Y:S05]  /*7b10*/  @!P0 BRA `(.L_x_142) ;  /* 0xfffffffc00f08947 */ /* 0x002fea000383ffff */
[----:B------:R-:W-:Y:S05]  /*7b20*/  BRA `(.L_x_167) ;  /* 0xfffffff400f07947 */ /* 0x000fea000383ffff */
.L_x_143:
[----:B0-----:R0:W1:Y:S02]  /*7b30*/  SYNCS.PHASECHK.TRANS64.TRYWAIT P0, [R8+URZ], R5 ;  /* 0x00000005080075a7 */ /* 0x001064000800017f */
[----:B-1----:R-:W-:Y:S05]  /*7b40*/  @!P0 NANOSLEEP.SYNCS 0x989680 ;  /* 0x009896800000895d */ /* 0x002fea0003900000 */
[----:B------:R-:W1:Y:S02]  /*7b50*/  @!P0 SYNCS.PHASECHK.TRANS64 P0, [R8+URZ], R5 ;  /* 0x00000005080085a7 */ /* 0x000e64000800007f */
[----:B-1----:R-:W-:Y:S05]  /*7b60*/  @!P0 BRA `(.L_x_143) ;  /* 0xfffffffc00f08947 */ /* 0x002fea000383ffff */
[----:B------:R-:W-:Y:S05]  /*7b70*/  BRA `(.L_x_168) ;  /* 0xfffffff800007947 */ /* 0x000fea000383ffff */
.L_x_144:
[----:B-1----:R1:W2:Y:S02]  /*7b80*/  SYNCS.PHASECHK.TRANS64.TRYWAIT P0, [R11+URZ], R6 ;  /* 0x000000060b0075a7 */ /* 0x0022a4000800017f */
[----:B--2---:R-:W-:Y:S05]  /*7b90*/  @!P0 NANOSLEEP.SYNCS 0x989680 ;  /* 0x009896800000895d */ /* 0x004fea0003900000 */
[----:B------:R-:W2:Y:S02]  /*7ba0*/  @!P0 SYNCS.PHASECHK.TRANS64 P0, [R11+URZ], R6 ;  /* 0x000000060b0085a7 */ /* 0x000ea4000800007f */
[----:B--2---:R-:W-:Y:S05]  /*7bb0*/  @!P0 BRA `(.L_x_144) ;  /* 0xfffffffc00f08947 */ /* 0x004fea000383ffff */
[----:B------:R-:W-:Y:S05]  /*7bc0*/  BRA `(.L_x_169) ;  /* 0xfffffff800087947 */ /* 0x000fea000383ffff */
.L_x_170:
[----:B------:R-:W-:-:S00]  /*7bd0*/  BRA `(.L_x_170) ;  /* 0xfffffffc00fc7947 */ /* 0x000fc0000383ffff */
[----:B------:R-:W-:-:S00]  /*7be0*/  NOP ;  /* 0x0000000000007918 */ /* 0x000fc00000000000 */
        /* <DEDUP_REMOVED lines=9> */
.L_x_171:


//--------------------- .nv.shared._ZN7cutlass13device_kernelINS_4gemm6kernel13GemmUniversalIN4cute5tupleIJiiiiEEENS1_10collective13CollectiveMmaINS1_37MainloopSm90TmaGmmaWarpSpecializedFP8ILi18ENS5_IJNS4_1CILi8EEENSA_ILi1EEESC_EEENS1_35KernelTmaWarpSpecializedCooperativeEEENS5_IJNSA_ILi128EEENSA_ILi64EEESH_EEENS_12float_e4m3_tENS5_IJlSC_lEEESJ_SK_NS4_8TiledMMAINS4_8MMA_AtomIJNS4_4SM904GMMA30MMA_64x64x32_F32E4M3E4M3_SS_TNILNSO_7ScaleInE1ELSQ_1EEEEEENS4_6LayoutINS5_IJNSA_ILi2EEESC_SC_EEENS5_IJSC_NSA_ILi0EEESW_EEEEENS5_IJNS4_10UnderscoreESZ_SZ_EEEEENS4_13SM90_TMA_LOADENS4_14ComposedLayoutINS4_7SwizzleILi2ELi4ELi3EEENS4_18smem_ptr_flag_bitsILi8EEENST_INS5_IJSB_SH_EEENS5_IJSH_SC_EEEEEEEvNS4_8identityENS4_23SM90_TMA_LOAD_MULTICASTES1B_vS1C_EENS_8epilogue10collective6detail29Sm90TmaWarpSpecializedAdapterINS1G_15DefaultEpilogueISJ_SK_SK_NS1F_6thread17LinearCombinationISJ_Li1EffLNS1K_9ScaleType4KindE0ELNS_15FloatRoundStyleE2ESJ_EENS1_15EpilogueDefaultEEEEEvvEEEEvNT_6ParamsE --------------------------
	.section	.nv.shared._ZN7cutlass13device_kernelINS_4gemm6kernel13GemmUniversalIN4cute5tupleIJiiiiEEENS1_10collective13CollectiveMmaINS1_37MainloopSm90TmaGmmaWarpSpecializedFP8ILi18ENS5_IJNS4_1CILi8EEENSA_ILi1EEESC_EEENS1_35KernelTmaWarpSpecializedCooperativeEEENS5_IJNSA_ILi128EEENSA_ILi64EEESH_EEENS_12float_e4m3_tENS5_IJlSC_lEEESJ_SK_NS4_8TiledMMAINS4_8MMA_AtomIJNS4_4SM904GMMA30MMA_64x64x32_F32E4M3E4M3_SS_TNILNSO_7ScaleInE1ELSQ_1EEEEEENS4_6LayoutINS5_IJNSA_ILi2EEESC_SC_EEENS5_IJSC_NSA_ILi0EEESW_EEEEENS5_IJNS4_10UnderscoreESZ_SZ_EEEEENS4_13SM90_TMA_LOADENS4_14ComposedLayoutINS4_7SwizzleILi2ELi4ELi3EEENS4_18smem_ptr_flag_bitsILi8EEENST_INS5_IJSB_SH_EEENS5_IJSH_SC_EEEEEEEvNS4_8identityENS4_23SM90_TMA_LOAD_MULTICASTES1B_vS1C_EENS_8epilogue10collective6detail29Sm90TmaWarpSpecializedAdapterINS1G_15DefaultEpilogueISJ_SK_SK_NS1F_6thread17LinearCombinationISJ_Li1EffLNS1K_9ScaleType4KindE0ELNS_15FloatRoundStyleE2ESJ_EENS1_15EpilogueDefaultEEEEEvvEEEEvNT_6ParamsE,"aw",@nobits
	.sectionflags	@""
	.align	16
	.zero		1024


//--------------------- .nv.shared.reserved.0     --------------------------
	.section	.nv.shared.reserved.0,"aw",@nobits
	.weak		__nv_reservedSMEM_offset_0_alias
	.size		__nv_reservedSMEM_offset_0_alias, 0, 0
	.other		__nv_reservedSMEM_offset_0_alias,@"STO_CUDA_RESERVED_SHARED STV_DEFAULT"
__nv_reservedSMEM_offset_0_alias:
	.zero		0


//--------------------- .nv.global                --------------------------
	.section	.nv.global,"aw",@nobits
.nv.global:
	.type		_ZN40_INTERNAL_2efbae5a_4_k_cu_efe7cd67_281574cute1_E,@object
	.size		_ZN40_INTERNAL_2efbae5a_4_k_cu_efe7cd67_281574cute1_E,(_ZN40_INTERNAL_2efbae5a_4_k_cu_efe7cd67_281574cuda3std3__45__cpo6cbeginE - _ZN40_INTERNAL_2efbae5a_4_k_cu_efe7cd67_281574cute1_E)
_ZN40_INTERNAL_2efbae5a_4_k_cu_efe7cd67_281574cute1_E:
	.zero		1
	.type		_ZN40_INTERNAL_2efbae5a_4_k_cu_efe7cd67_281574cuda3std3__45__cpo6cbeginE,@object
	.size		_ZN40_INTERNAL_2efbae5a_4_k_cu_efe7cd67_281574cuda3std3__45__cpo6cbeginE,(_ZN40_INTERNAL_2efbae5a_4_k_cu_efe7cd67_281574cuda3std3__48in_placeE - _ZN40_INTERNAL_2efbae5a_4_k_cu_efe7cd67_281574cuda3std3__45__cpo6cbeginE)
_ZN40_INTERNAL_2efbae5a_4_k_cu_efe7cd67_281574cuda3std3__45__cpo6cbeginE:
	.zero		1
	.type		_ZN40_INTERNAL_2efbae5a_4_k_cu_efe7cd67_281574cuda3std3__48in_placeE,@object
	.size		_ZN40_INTERNAL_2efbae5a_4_k_cu_efe7cd67_281574cuda3std3__48in_placeE,(_ZN40_INTERNAL_2efbae5a_4_k_cu_efe7cd67_281574cuda3std6ranges3__45__cpo9iter_moveE - _ZN40_INTERNAL_2efbae5a_4_k_cu_efe7cd67_281574cuda3std3__48in_placeE)
_ZN40_INTERNAL_2efbae5a_4_k_cu_efe7cd67_281574cuda3std3__48in_placeE:
	.zero		1
	.type		_ZN40_INTERNAL_2efbae5a_4_k_cu_efe7cd67_281574cuda3std6ranges3__45__cpo9iter_moveE,@object
	.size		_ZN40_INTERNAL_2efbae5a_4_k_cu_efe7cd67_281574cuda3std6ranges3__45__cpo9iter_moveE,(_ZN40_INTERNAL_2efbae5a_4_k_cu_efe7cd67_281574cuda3std3__45__cpo5beginE - _ZN40_INTERNAL_2efbae5a_4_k_cu_efe7cd67_281574cuda3std6ranges3__45__cpo9iter_moveE)
_ZN40_INTERNAL_2efbae5a_4_k_cu_efe7cd67_281574cuda3std6ranges3__45__cpo9iter_moveE:
	.zero		1
	.type		_ZN40_INTERNAL_2efbae5a_4_k_cu_efe7cd67_281574cuda3std3__45__cpo5beginE,@object
	.size		_ZN40_INTERNAL_2efbae5a_4_k_cu_efe7cd67_281574cuda3std3__45__cpo5beginE,(_ZN40_INTERNAL_2efbae5a_4_k_cu_efe7cd67_281574cuda3std3__442_GLOBAL__N__2efbae5a_4_k_cu_efe7cd67_281576ignoreE - _ZN40_INTERNAL_2efbae5a_4_k_cu_efe7cd67_281574cuda3std3__45__cpo5beginE)
_ZN40_INTERNAL_2efbae5a_4_k_cu_efe7cd67_281574cuda3std3__45__cpo5beginE:
	.zero		1
	.type		_ZN40_INTERNAL_2efbae5a_4_k_cu_efe7cd67_281574cuda3std3__442_GLOBAL__N__2efbae5a_4_k_cu_efe7cd67_281576ignoreE,@object
	.size		_ZN40_INTERNAL_2efbae5a_4_k_cu_efe7cd67_281574cuda3std3__442_GLOBAL__N__2efbae5a_4_k_cu_efe7cd67_281576ignoreE,(_ZN40_INTERNAL_2efbae5a_4_k_cu_efe7cd67_281574cute7productE - _ZN40_INTERNAL_2efbae5a_4_k_cu_efe7cd67_281574cuda3std3__442_GLOBAL__N__2efbae5a_4_k_cu_efe7cd67_281576ignoreE)
_ZN40_INTERNAL_2efbae5a_4_k_cu_efe7cd67_281574cuda3std3__442_GLOBAL__N__2efbae5a_4_k_cu_efe7cd67_281576ignoreE:
	.zero		1
	.type		_ZN40_INTERNAL_2efbae5a_4_k_cu_efe7cd67_281574cute7productE,@object
	.size		_ZN40_INTERNAL_2efbae5a_4_k_cu_efe7cd67_281574cute7productE,(_ZN40_INTERNAL_2efbae5a_4_k_cu_efe7cd67_281574cuda3std3__45__cpo3endE - _ZN40_INTERNAL_2efbae5a_4_k_cu_efe7cd67_281574cute7productE)
_ZN40_INTERNAL_2efbae5a_4_k_cu_efe7cd67_281574cute7productE:
	.zero		1
	.type		_ZN40_INTERNAL_2efbae5a_4_k_cu_efe7cd67_281574cuda3std3__45__cpo3endE,@object
	.size		_ZN40_INTERNAL_2efbae5a_4_k_cu_efe7cd67_281574cuda3std3__45__cpo3endE,(_ZN40_INTERNAL_2efbae5a_4_k_cu_efe7cd67_281574cuda3std3__419piecewise_constructE - _ZN40_INTERNAL_2efbae5a_4_k_cu_efe7cd67_281574cuda3std3__45__cpo3endE)
_ZN40_INTERNAL_2efbae5a_4_k_cu_efe7cd67_281574cuda3std3__45__cpo3endE:
	.zero		1
	.type		_ZN40_INTERNAL_2efbae5a_4_k_cu_efe7cd67_281574cuda3std3__419piecewise_constructE,@object
	.size		_ZN40_INTERNAL_2efbae5a_4_k_cu_efe7cd67_281574cuda3std3__419piecewise_constructE,(_ZN40_INTERNAL_2efbae5a_4_k_cu_efe7cd67_281574cuda3std3__45__cpo4cendE - _ZN40_INTERNAL_2efbae5a_4_k_cu_efe7cd67_281574cuda3std3__419piecewise_constructE)
_ZN40_INTERNAL_2efbae5a_4_k_cu_efe7cd67_281574cuda3std3__419piecewise_constructE:
	.zero		1
	.type		_ZN40_INTERNAL_2efbae5a_4_k_cu_efe7cd67_281574cuda3std3__45__cpo4cendE,@object
	.size		_ZN40_INTERNAL_2efbae5a_4_k_cu_efe7cd67_281574cuda3std3__45__cpo4cendE,(_ZN40_INTERNAL_2efbae5a_4_k_cu_efe7cd67_281574cuda3std6ranges3__45__cpo4swapE - _ZN40_INTERNAL_2efbae5a_4_k_cu_efe7cd67_281574cuda3std3__45__cpo4cendE)
_ZN40_INTERNAL_2efbae5a_4_k_cu_efe7cd67_281574cuda3std3__45__cpo4cendE:
	.zero		1
	.type		_ZN40_INTERNAL_2efbae5a_4_k_cu_efe7cd67_281574cuda3std6ranges3__45__cpo4swapE,@object
	.size		_ZN40_INTERNAL_2efbae5a_4_k_cu_efe7cd67_281574cuda3std6ranges3__45__cpo4swapE,(.L_7 - _ZN40_INTERNAL_2efbae5a_4_k_cu_efe7cd67_281574cuda3std6ranges3__45__cpo4swapE)
_ZN40_INTERNAL_2efbae5a_4_k_cu_efe7cd67_281574cuda3std6ranges3__45__cpo4swapE:
	.zero		1
.L_7:


//--------------------- .nv.constant0._ZN7cutlass13device_kernelINS_4gemm6kernel13GemmUniversalIN4cute5tupleIJiiiiEEENS1_10collective13CollectiveMmaINS1_37MainloopSm90TmaGmmaWarpSpecializedFP8ILi18ENS5_IJNS4_1CILi8EEENSA_ILi1EEESC_EEENS1_35KernelTmaWarpSpecializedCooperativeEEENS5_IJNSA_ILi128EEENSA_ILi64EEESH_EEENS_12float_e4m3_tENS5_IJlSC_lEEESJ_SK_NS4_8TiledMMAINS4_8MMA_AtomIJNS4_4SM904GMMA30MMA_64x64x32_F32E4M3E4M3_SS_TNILNSO_7ScaleInE1ELSQ_1EEEEEENS4_6LayoutINS5_IJNSA_ILi2EEESC_SC_EEENS5_IJSC_NSA_ILi0EEESW_EEEEENS5_IJNS4_10UnderscoreESZ_SZ_EEEEENS4_13SM90_TMA_LOADENS4_14ComposedLayoutINS4_7SwizzleILi2ELi4ELi3EEENS4_18smem_ptr_flag_bitsILi8EEENST_INS5_IJSB_SH_EEENS5_IJSH_SC_EEEEEEEvNS4_8identityENS4_23SM90_TMA_LOAD_MULTICASTES1B_vS1C_EENS_8epilogue10collective6detail29Sm90TmaWarpSpecializedAdapterINS1G_15DefaultEpilogueISJ_SK_SK_NS1F_6thread17LinearCombinationISJ_Li1EffLNS1K_9ScaleType4KindE0ELNS_15FloatRoundStyleE2ESJ_EENS1_15EpilogueDefaultEEEEEvvEEEEvNT_6ParamsE --------------------------
	.section	.nv.constant0._ZN7cutlass13device_kernelINS_4gemm6kernel13GemmUniversalIN4cute5tupleIJiiiiEEENS1_10collective13CollectiveMmaINS1_37MainloopSm90TmaGmmaWarpSpecializedFP8ILi18ENS5_IJNS4_1CILi8EEENSA_ILi1EEESC_EEENS1_35KernelTmaWarpSpecializedCooperativeEEENS5_IJNSA_ILi128EEENSA_ILi64EEESH_EEENS_12float_e4m3_tENS5_IJlSC_lEEESJ_SK_NS4_8TiledMMAINS4_8MMA_AtomIJNS4_4SM904GMMA30MMA_64x64x32_F32E4M3E4M3_SS_TNILNSO_7ScaleInE1ELSQ_1EEEEEENS4_6LayoutINS5_IJNSA_ILi2EEESC_SC_EEENS5_IJSC_NSA_ILi0EEESW_EEEEENS5_IJNS4_10UnderscoreESZ_SZ_EEEEENS4_13SM90_TMA_LOADENS4_14ComposedLayoutINS4_7SwizzleILi2ELi4ELi3EEENS4_18smem_ptr_flag_bitsILi8EEENST_INS5_IJSB_SH_EEENS5_IJSH_SC_EEEEEEEvNS4_8identityENS4_23SM90_TMA_LOAD_MULTICASTES1B_vS1C_EENS_8epilogue10collective6detail29Sm90TmaWarpSpecializedAdapterINS1G_15DefaultEpilogueISJ_SK_SK_NS1F_6thread17LinearCombinationISJ_Li1EffLNS1K_9ScaleType4KindE0ELNS_15FloatRoundStyleE2ESJ_EENS1_15EpilogueDefaultEEEEEvvEEEEvNT_6ParamsE,"a",@progbits
	.sectionflags	@""
	.align	4
.nv.constant0._ZN7cutlass13device_kernelINS_4gemm6kernel13GemmUniversalIN4cute5tupleIJiiiiEEENS1_10collective13CollectiveMmaINS1_37MainloopSm90TmaGmmaWarpSpecializedFP8ILi18ENS5_IJNS4_1CILi8EEENSA_ILi1EEESC_EEENS1_35KernelTmaWarpSpecializedCooperativeEEENS5_IJNSA_ILi128EEENSA_ILi64EEESH_EEENS_12float_e4m3_tENS5_IJlSC_lEEESJ_SK_NS4_8TiledMMAINS4_8MMA_AtomIJNS4_4SM904GMMA30MMA_64x64x32_F32E4M3E4M3_SS_TNILNSO_7ScaleInE1ELSQ_1EEEEEENS4_6LayoutINS5_IJNSA_ILi2EEESC_SC_EEENS5_IJSC_NSA_ILi0EEESW_EEEEENS5_IJNS4_10UnderscoreESZ_SZ_EEEEENS4_13SM90_TMA_LOADENS4_14ComposedLayoutINS4_7SwizzleILi2ELi4ELi3EEENS4_18smem_ptr_flag_bitsILi8EEENST_INS5_IJSB_SH_EEENS5_IJSH_SC_EEEEEEEvNS4_8identityENS4_23SM90_TMA_LOAD_MULTICASTES1B_vS1C_EENS_8epilogue10collective6detail29Sm90TmaWarpSpecializedAdapterINS1G_15DefaultEpilogueISJ_SK_SK_NS1F_6thread17LinearCombinationISJ_Li1EffLNS1K_9ScaleType4KindE0ELNS_15FloatRoundStyleE2ESJ_EENS1_15EpilogueDefaultEEEEEvvEEEEvNT_6ParamsE:
	.zero		1664


//--------------------- SYMBOLS --------------------------

	.type		.nv.reservedSmem.offset0,@object
	.size		.nv.reservedSmem.offset0,0x4
